	.target	sm_90a

	.elftype	@"ET_EXEC"


//--------------------- .note.nv.tkinfo           --------------------------
	.section	.note.nv.tkinfo,"",@"SHT_NOTE"
	.sectionflags	@"SHF_NOTE_NV_TKINFO"
	.tkinfo
        /*0018*/ 	.word	0x00000002
        /*0030*/ 	.string	""
        /*0030*/ 	.string	"ptxas"
        /*0030*/ 	.string	"Cuda compilation tools, release 13.0, V13.0.88"
        /*0030*/ 	.string	"Build cuda_13.0.r13.0/compiler.36424714_0"
        /*0030*/ 	.string	"-v  -suppress-debug-info  -lineinfo  -arch sm_90a "



//--------------------- .note.nv.cuinfo           --------------------------
	.section	.note.nv.cuinfo,"",@"SHT_NOTE"
	.sectionflags	@"SHF_NOTE_NV_CUINFO"
        /*0018*/ 	.short	0x0002
        /*001a*/ 	.short	0x005a
        /*001c*/ 	.short	0x0082
	.zero		2


//--------------------- .nv.info                  --------------------------
	.section	.nv.info,"",@"SHT_CUDA_INFO"
	.align	4


	//----- nvinfo : EIATTR_REGCOUNT
	.align		4
        /*0000*/ 	.byte	0x04, 0x2f
        /*0002*/ 	.short	(.L_1 - .L_0)
	.align		4
.L_0:
        /*0004*/ 	.word	index@(matmul_kernel)
        /*0008*/ 	.word	0x000000a7


	//----- nvinfo : EIATTR_FRAME_SIZE
	.align		4
.L_1:
        /*000c*/ 	.byte	0x04, 0x11
        /*000e*/ 	.short	(.L_3 - .L_2)
	.align		4
.L_2:
        /*0010*/ 	.word	index@(matmul_kernel)
        /*0014*/ 	.word	0x00000000


	//----- nvinfo : EIATTR_MIN_STACK_SIZE
	.align		4
.L_3:
        /*0018*/ 	.byte	0x04, 0x12
        /*001a*/ 	.short	(.L_5 - .L_4)
	.align		4
.L_4:
        /*001c*/ 	.word	index@(matmul_kernel)
        /*0020*/ 	.word	0x00000000
.L_5:


//--------------------- .nv.compat                --------------------------
	.section	.nv.compat,"",@"SHT_CUDA_COMPAT_INFO"
	.align	4
        /*0000*/ 	.byte	0x02, 0x09, 0x01, 0x00, 0x02, 0x02, 0x02, 0x00, 0x02, 0x05, 0x05, 0x00, 0x03, 0x07, 0x01, 0x01
        /*0010*/ 	.byte	0x02, 0x03, 0x00, 0x00, 0x02, 0x06, 0x01, 0x00, 0x04, 0x0b, 0x08, 0x00, 0x00, 0x00, 0x00, 0x00
        /*0020*/ 	.byte	0x00, 0x00, 0x00, 0x00


//--------------------- .nv.info.matmul_kernel    --------------------------
	.section	.nv.info.matmul_kernel,"",@"SHT_CUDA_INFO"
	.sectionflags	@""
	.align	4


	//----- nvinfo : EIATTR_CUDA_API_VERSION
	.align		4
        /*0000*/ 	.byte	0x04, 0x37
        /*0002*/ 	.short	(.L_7 - .L_6)
.L_6:
        /*0004*/ 	.word	0x00000082


	//----- nvinfo : EIATTR_KPARAM_INFO
	.align		4
.L_7:
        /*0008*/ 	.byte	0x04, 0x17
        /*000a*/ 	.short	(.L_9 - .L_8)
.L_8:
        /*000c*/ 	.word	0x00000000
        /*0010*/ 	.short	0x000d
        /*0012*/ 	.short	0x0048
        /*0014*/ 	.byte	0x00, 0xf4, 0x21, 0x00


	//----- nvinfo : EIATTR_KPARAM_INFO
	.align		4
.L_9:
        /*0018*/ 	.byte	0x04, 0x17
        /*001a*/ 	.short	(.L_11 - .L_10)
.L_10:
        /*001c*/ 	.word	0x00000000
        /*0020*/ 	.short	0x000c
        /*0022*/ 	.short	0x0040
        /*0024*/ 	.byte	0x00, 0xf4, 0x21, 0x00


	//----- nvinfo : EIATTR_KPARAM_INFO
	.align		4
.L_11:
        /*0028*/ 	.byte	0x04, 0x17
        /*002a*/ 	.short	(.L_13 - .L_12)
.L_12:
        /*002c*/ 	.word	0x00000000
        /*0030*/ 	.short	0x000b
        /*0032*/ 	.short	0x0038
        /*0034*/ 	.byte	0x00, 0xf0, 0x11, 0x00


	//----- nvinfo : EIATTR_KPARAM_INFO
	.align		4
.L_13:
        /*0038*/ 	.byte	0x04, 0x17
        /*003a*/ 	.short	(.L_15 - .L_14)
.L_14:
        /*003c*/ 	.word	0x00000000
        /*0040*/ 	.short	0x000a
        /*0042*/ 	.short	0x0034
        /*0044*/ 	.byte	0x00, 0xf0, 0x11, 0x00


	//----- nvinfo : EIATTR_KPARAM_INFO
	.align		4
.L_15:
        /*0048*/ 	.byte	0x04, 0x17
        /*004a*/ 	.short	(.L_17 - .L_16)
.L_16:
        /*004c*/ 	.word	0x00000000
        /*0050*/ 	.short	0x0009
        /*0052*/ 	.short	0x0030
        /*0054*/ 	.byte	0x00, 0xf0, 0x11, 0x00


	//----- nvinfo : EIATTR_KPARAM_INFO
	.align		4
.L_17:
        /*0058*/ 	.byte	0x04, 0x17
        /*005a*/ 	.short	(.L_19 - .L_18)
.L_18:
        /*005c*/ 	.word	0x00000000
        /*0060*/ 	.short	0x0008
        /*0062*/ 	.short	0x002c
        /*0064*/ 	.byte	0x00, 0xf0, 0x11, 0x00


	//----- nvinfo : EIATTR_KPARAM_INFO
	.align		4
.L_19:
        /*0068*/ 	.byte	0x04, 0x17
        /*006a*/ 	.short	(.L_21 - .L_20)
.L_20:
        /*006c*/ 	.word	0x00000000
        /*0070*/ 	.short	0x0007
        /*0072*/ 	.short	0x0028
        /*0074*/ 	.byte	0x00, 0xf0, 0x11, 0x00


	//----- nvinfo : EIATTR_KPARAM_INFO
	.align		4
.L_21:
        /*0078*/ 	.byte	0x04, 0x17
        /*007a*/ 	.short	(.L_23 - .L_22)
.L_22:
        /*007c*/ 	.word	0x00000000
        /*0080*/ 	.short	0x0006
        /*0082*/ 	.short	0x0024
        /*0084*/ 	.byte	0x00, 0xf0, 0x11, 0x00


	//----- nvinfo : EIATTR_KPARAM_INFO
	.align		4
.L_23:
        /*0088*/ 	.byte	0x04, 0x17
        /*008a*/ 	.short	(.L_25 - .L_24)
.L_24:
        /*008c*/ 	.word	0x00000000
        /*0090*/ 	.short	0x0005
        /*0092*/ 	.short	0x0020
        /*0094*/ 	.byte	0x00, 0xf0, 0x11, 0x00


	//----- nvinfo : EIATTR_KPARAM_INFO
	.align		4
.L_25:
        /*0098*/ 	.byte	0x04, 0x17
        /*009a*/ 	.short	(.L_27 - .L_26)
.L_26:
        /*009c*/ 	.word	0x00000000
        /*00a0*/ 	.short	0x0004
        /*00a2*/ 	.short	0x001c
        /*00a4*/ 	.byte	0x00, 0xf0, 0x11, 0x00


	//----- nvinfo : EIATTR_KPARAM_INFO
	.align		4
.L_27:
        /*00a8*/ 	.byte	0x04, 0x17
        /*00aa*/ 	.short	(.L_29 - .L_28)
.L_28:
        /*00ac*/ 	.word	0x00000000
        /*00b0*/ 	.short	0x0003
        /*00b2*/ 	.short	0x0018
        /*00b4*/ 	.byte	0x00, 0xf0, 0x11, 0x00


	//----- nvinfo : EIATTR_KPARAM_INFO
	.align		4
.L_29:
        /*00b8*/ 	.byte	0x04, 0x17
        /*00ba*/ 	.short	(.L_31 - .L_30)
.L_30:
        /*00bc*/ 	.word	0x00000000
        /*00c0*/ 	.short	0x0002
        /*00c2*/ 	.short	0x0010
        /*00c4*/ 	.byte	0x00, 0xf4, 0x21, 0x00


	//----- nvinfo : EIATTR_KPARAM_INFO
	.align		4
.L_31:
        /*00c8*/ 	.byte	0x04, 0x17
        /*00ca*/ 	.short	(.L_33 - .L_32)
.L_32:
        /*00cc*/ 	.word	0x00000000
        /*00d0*/ 	.short	0x0001
        /*00d2*/ 	.short	0x0008
        /*00d4*/ 	.byte	0x00, 0xf4, 0x21, 0x00


	//----- nvinfo : EIATTR_KPARAM_INFO
	.align		4
.L_33:
        /*00d8*/ 	.byte	0x04, 0x17
        /*00da*/ 	.short	(.L_35 - .L_34)
.L_34:
        /*00dc*/ 	.word	0x00000000
        /*00e0*/ 	.short	0x0000
        /*00e2*/ 	.short	0x0000
        /*00e4*/ 	.byte	0x00, 0xf4, 0x21, 0x00


	//----- nvinfo : EIATTR_SPARSE_MMA_MASK
	.align		4
.L_35:
        /*00e8*/ 	.byte	0x03, 0x50
        /*00ea*/ 	.short	0x0000


	//----- nvinfo : EIATTR_MAXREG_COUNT
	.align		4
        /*00ec*/ 	.byte	0x03, 0x1b
        /*00ee*/ 	.short	0x00ff


	//----- nvinfo : EIATTR_NUM_BARRIERS
	.align		4
        /*00f0*/ 	.byte	0x02, 0x4c
        /*00f2*/ 	.byte	0x01
	.zero		1


	//----- nvinfo : EIATTR_MERCURY_ISA_VERSION
	.align		4
        /*00f4*/ 	.byte	0x03, 0x5f
        /*00f6*/ 	.short	0x0101


	//----- nvinfo : EIATTR_EXIT_INSTR_OFFSETS
	.align		4
        /*00f8*/ 	.byte	0x04, 0x1c
        /*00fa*/ 	.short	(.L_37 - .L_36)


	//   ....[0]....
.L_36:
        /*00fc*/ 	.word	0x00005c60


	//   ....[1]....
        /*0100*/ 	.word	0x00005c80


	//----- nvinfo : EIATTR_REQNTID
	.align		4
.L_37:
        /*0104*/ 	.byte	0x04, 0x10
        /*0106*/ 	.short	(.L_39 - .L_38)
.L_38:
        /*0108*/ 	.word	0x00000080
        /*010c*/ 	.word	0x00000001
        /*0110*/ 	.word	0x00000001


	//----- nvinfo : EIATTR_CBANK_PARAM_SIZE
	.align		4
.L_39:
        /*0114*/ 	.byte	0x03, 0x19
        /*0116*/ 	.short	0x0050


	//----- nvinfo : EIATTR_PARAM_CBANK
	.align		4
        /*0118*/ 	.byte	0x04, 0x0a
        /*011a*/ 	.short	(.L_41 - .L_40)
	.align		4
.L_40:
        /*011c*/ 	.word	index@(.nv.constant0.matmul_kernel)
        /*0120*/ 	.short	0x0210
        /*0122*/ 	.short	0x0050


	//----- nvinfo : EIATTR_SW_WAR
	.align		4
.L_41:
        /*0124*/ 	.byte	0x04, 0x36
        /*0126*/ 	.short	(.L_43 - .L_42)
.L_42:
        /*0128*/ 	.word	0x00000008
.L_43:


//--------------------- .nv.callgraph             --------------------------
	.section	.nv.callgraph,"",@"SHT_CUDA_CALLGRAPH"
	.align	4
	.sectionentsize	8
	.align		4
        /*0000*/ 	.word	0x00000000
	.align		4
        /*0004*/ 	.word	0xffffffff
	.align		4
        /*0008*/ 	.word	0x00000000
	.align		4
        /*000c*/ 	.word	0xfffffffe
	.align		4
        /*0010*/ 	.word	0x00000000
	.align		4
        /*0014*/ 	.word	0xfffffffd
	.align		4
        /*0018*/ 	.word	0x00000000
	.align		4
        /*001c*/ 	.word	0xfffffffc


//--------------------- .text.matmul_kernel       --------------------------
	.section	.text.matmul_kernel,"ax",@progbits
	.align	128
        .global         matmul_kernel
        .type           matmul_kernel,@function
        .size           matmul_kernel,(.L_x_4 - matmul_kernel)
        .other          matmul_kernel,@"STO_CUDA_ENTRY STV_DEFAULT"
matmul_kernel:
.text.matmul_kernel:
[----:B------:R-:W-:Y:S08]  /*0000*/  LDC R1, c[0x0][0x28] ;  /* 0x00000a00ff017b82 */ /* 0x000ff00000000800 */
[----:B------:R-:W0:Y:S01]  /*0010*/  LDC.64 R26, c[0x0][0x228] ;  /* 0x00008a00ff1a7b82 */ /* 0x000e220000000a00 */
[----:B------:R-:W1:Y:S01]  /*0020*/  S2R R5, SR_CTAID.X ;  /* 0x0000000000057919 */ /* 0x000e620000002500 */
[----:B------:R-:W-:Y:S01]  /*0030*/  ULDC UR4, c[0x0][0x230] ;  /* 0x00008c0000047ab9 */ /* 0x000fe20000000800 */
[----:B------:R-:W-:Y:S01]  /*0040*/  ULDC.64 UR30, c[0x0][0x208] ;  /* 0x00008200001e7ab9 */ /* 0x000fe20000000a00 */
[----:B------:R-:W-:-:S03]  /*0050*/  UIADD3 UR6, UR4, 0x3f, URZ ;  /* 0x0000003f04067890 */ /* 0x000fc6000fffe03f */
[----:B------:R-:W-:Y:S01]  /*0060*/  UMOV UR4, 0x400 ;  /* 0x0000040000047882 */ /* 0x000fe20000000000 */
[----:B------:R-:W2:Y:S01]  /*0070*/  S2UR UR5, SR_CgaCtaId ;  /* 0x00000000000579c3 */ /* 0x000ea20000008800 */
[----:B------:R-:W-:Y:S02]  /*0080*/  UISETP.GT.AND UP0, UPT, UR6, 0x3f, UPT ;  /* 0x0000003f0600788c */ /* 0x000fe4000bf04270 */
[----:B------:R-:W-:Y:S02]  /*0090*/  IMAD.U32 R40, RZ, RZ, UR6 ;  /* 0x00000006ff287e24 */ /* 0x000fe4000f8e00ff */
[----:B0-----:R-:W-:-:S05]  /*00a0*/  VIADD R0, R27, 0x3f ;  /* 0x0000003f1b007836 */ /* 0x001fca0000000000 */
[----:B------:R-:W-:Y:S01]  /*00b0*/  SHF.R.S32.HI R3, RZ, 0x1f, R0 ;  /* 0x0000001fff037819 */ /* 0x000fe20000011400 */
[----:B--2---:R-:W-:-:S03]  /*00c0*/  ULEA UR4, UR5, UR4, 0x18 ;  /* 0x0000000405047291 */ /* 0x004fc6000f8ec03f */
[----:B------:R-:W-:Y:S02]  /*00d0*/  LEA.HI R3, R3, R0, RZ, 0x6 ;  /* 0x0000000003037211 */ /* 0x000fe400078f30ff */
[----:B-1----:R-:W-:Y:S01]  /*00e0*/  IABS R8, R5 ;  /* 0x0000000500087213 */ /* 0x002fe20000000000 */
[----:B------:R-:W-:Y:S01]  /*00f0*/  ULDC UR5, c[0x0][0x230] ;  /* 0x00008c0000057ab9 */ /* 0x000fe20000000800 */
[----:B------:R-:W-:-:S05]  /*0100*/  SHF.R.S32.HI R3, RZ, 0x6, R3 ;  /* 0x00000006ff037819 */ /* 0x000fca0000011403 */
[----:B------:R-:W-:-:S05]  /*0110*/  IMAD.SHL.U32 R4, R3, 0x8, RZ ;  /* 0x0000000803047824 */ /* 0x000fca00078e00ff */
[-C--:B------:R-:W-:Y:S02]  /*0120*/  IABS R7, R4.reuse ;  /* 0x0000000400077213 */ /* 0x080fe40000000000 */
[----:B------:R-:W-:Y:S02]  /*0130*/  IABS R10, R4 ;  /* 0x00000004000a7213 */ /* 0x000fe40000000000 */
[----:B------:R-:W0:Y:S08]  /*0140*/  I2F.RP R0, R7 ;  /* 0x0000000700007306 */ /* 0x000e300000209400 */
[----:B0-----:R-:W0:Y:S02]  /*0150*/  MUFU.RCP R0, R0 ;  /* 0x0000000000007308 */ /* 0x001e240000001000 */
[----:B0-----:R-:W-:-:S02]  /*0160*/  VIADD R2, R0, 0xffffffe ;  /* 0x0ffffffe00027836 */ /* 0x001fc40000000000 */
[----:B------:R-:W-:-:S04]  /*0170*/  IMAD.MOV R0, RZ, RZ, -R10 ;  /* 0x000000ffff007224 */ /* 0x000fc800078e0a0a */
[----:B------:R0:W1:Y:S02]  /*0180*/  F2I.FTZ.U32.TRUNC.NTZ R3, R2 ;  /* 0x0000000200037305 */ /* 0x000064000021f000 */
[----:B0-----:R-:W-:Y:S02]  /*0190*/  IMAD.MOV.U32 R2, RZ, RZ, RZ ;  /* 0x000000ffff027224 */ /* 0x001fe400078e00ff */
[----:B-1----:R-:W-:-:S04]  /*01a0*/  IMAD.MOV R6, RZ, RZ, -R3 ;  /* 0x000000ffff067224 */ /* 0x002fc800078e0a03 */
[----:B------:R-:W-:Y:S02]  /*01b0*/  IMAD R9, R6, R7, RZ ;  /* 0x0000000706097224 */ /* 0x000fe400078e02ff */
[----:B------:R-:W-:Y:S02]  /*01c0*/  IMAD.MOV.U32 R6, RZ, RZ, R8 ;  /* 0x000000ffff067224 */ /* 0x000fe400078e0008 */
[----:B------:R-:W-:-:S06]  /*01d0*/  IMAD.HI.U32 R3, R3, R9, R2 ;  /* 0x0000000903037227 */ /* 0x000fcc00078e0002 */
[----:B------:R-:W-:-:S04]  /*01e0*/  IMAD.HI.U32 R3, R3, R6, RZ ;  /* 0x0000000603037227 */ /* 0x000fc800078e00ff */
[----:B------:R-:W-:-:S05]  /*01f0*/  IMAD R0, R3, R0, R6 ;  /* 0x0000000003007224 */ /* 0x000fca00078e0206 */
[----:B------:R-:W-:-:S13]  /*0200*/  ISETP.GT.U32.AND P1, PT, R7, R0, PT ;  /* 0x000000000700720c */ /* 0x000fda0003f24070 */
[----:B------:R-:W-:Y:S02]  /*0210*/  @!P1 IMAD.IADD R0, R0, 0x1, -R7 ;  /* 0x0000000100009824 */ /* 0x000fe400078e0a07 */
[----:B------:R-:W-:Y:S01]  /*0220*/  @!P1 VIADD R3, R3, 0x1 ;  /* 0x0000000103039836 */ /* 0x000fe20000000000 */
[----:B------:R-:W-:Y:S02]  /*0230*/  ISETP.NE.AND P1, PT, R4, RZ, PT ;  /* 0x000000ff0400720c */ /* 0x000fe40003f25270 */
[----:B------:R-:W-:Y:S02]  /*0240*/  ISETP.GE.U32.AND P0, PT, R0, R7, PT ;  /* 0x000000070000720c */ /* 0x000fe40003f06070 */
[----:B------:R-:W-:-:S04]  /*0250*/  LOP3.LUT R0, R5, R4, RZ, 0x3c, !PT ;  /* 0x0000000405007212 */ /* 0x000fc800078e3cff */
[----:B------:R-:W-:Y:S01]  /*0260*/  ISETP.GE.AND P2, PT, R0, RZ, PT ;  /* 0x000000ff0000720c */ /* 0x000fe20003f46270 */
[----:B------:R-:W-:-:S06]  /*0270*/  VIADD R0, R26, 0x1f ;  /* 0x0000001f1a007836 */ /* 0x000fcc0000000000 */
[----:B------:R-:W-:-:S04]  /*0280*/  @P0 VIADD R3, R3, 0x1 ;  /* 0x0000000103030836 */ /* 0x000fc80000000000 */
[----:B------:R-:W-:Y:S01]  /*0290*/  IMAD.MOV.U32 R2, RZ, RZ, R3 ;  /* 0x000000ffff027224 */ /* 0x000fe200078e0003 */
[----:B------:R-:W-:-:S03]  /*02a0*/  SHF.R.S32.HI R3, RZ, 0x1f, R0 ;  /* 0x0000001fff037819 */ /* 0x000fc60000011400 */
[----:B------:R-:W-:Y:S01]  /*02b0*/  @!P2 IMAD.MOV R2, RZ, RZ, -R2 ;  /* 0x000000ffff02a224 */ /* 0x000fe200078e0a02 */
[----:B------:R-:W-:Y:S02]  /*02c0*/  @!P1 LOP3.LUT R2, RZ, R4, RZ, 0x33, !PT ;  /* 0x00000004ff029212 */ /* 0x000fe400078e33ff */
[----:B------:R-:W-:-:S03]  /*02d0*/  LEA.HI R3, R3, R0, RZ, 0x5 ;  /* 0x0000000003037211 */ /* 0x000fc600078f28ff */
[----:B------:R-:W-:Y:S02]  /*02e0*/  IMAD.SHL.U32 R6, R2, 0x8, RZ ;  /* 0x0000000802067824 */ /* 0x000fe400078e00ff */
[----:B------:R-:W-:-:S03]  /*02f0*/  IMAD.MOV R2, RZ, RZ, -R2 ;  /* 0x000000ffff027224 */ /* 0x000fc600078e0a02 */
[----:B------:R-:W-:Y:S01]  /*0300*/  LEA.HI.SX32 R3, R3, -R6, 0x1b ;  /* 0x8000000603037211 */ /* 0x000fe200078fdaff */
[----:B------:R-:W-:-:S03]  /*0310*/  IMAD R8, R4, R2, R5 ;  /* 0x0000000204087224 */ /* 0x000fc600078e0205 */
[----:B------:R-:W-:-:S04]  /*0320*/  VIMNMX R11, R3, 0x8, PT ;  /* 0x00000008030b7848 */ /* 0x000fc80003fe0100 */
[-C--:B------:R-:W-:Y:S02]  /*0330*/  IABS R7, R11.reuse ;  /* 0x0000000b00077213 */ /* 0x080fe40000000000 */
[----:B------:R-:W-:Y:S02]  /*0340*/  IABS R4, R11 ;  /* 0x0000000b00047213 */ /* 0x000fe40000000000 */
[----:B------:R-:W0:Y:S08]  /*0350*/  I2F.RP R0, R7 ;  /* 0x0000000700007306 */ /* 0x000e300000209400 */
[----:B0-----:R-:W0:Y:S02]  /*0360*/  MUFU.RCP R0, R0 ;  /* 0x0000000000007308 */ /* 0x001e240000001000 */
[----:B0-----:R-:W-:-:S02]  /*0370*/  VIADD R3, R0, 0xffffffe ;  /* 0x0ffffffe00037836 */ /* 0x001fc40000000000 */
[----:B------:R-:W-:-:S04]  /*0380*/  IMAD.MOV R0, RZ, RZ, -R4 ;  /* 0x000000ffff007224 */ /* 0x000fc800078e0a04 */
[----:B------:R-:W0:Y:S02]  /*0390*/  F2I.FTZ.U32.TRUNC.NTZ R3, R3 ;  /* 0x0000000300037305 */ /* 0x000e24000021f000 */
[----:B0-----:R-:W-:-:S04]  /*03a0*/  IMAD.MOV R9, RZ, RZ, -R3 ;  /* 0x000000ffff097224 */ /* 0x001fc800078e0a03 */
[----:B------:R-:W-:Y:S01]  /*03b0*/  IMAD.MOV.U32 R2, RZ, RZ, R9 ;  /* 0x000000ffff027224 */ /* 0x000fe200078e0009 */
[----:B------:R-:W-:-:S03]  /*03c0*/  IABS R9, R8 ;  /* 0x0000000800097213 */ /* 0x000fc60000000000 */
[----:B------:R-:W-:Y:S02]  /*03d0*/  IMAD R5, R2, R7, RZ ;  /* 0x0000000702057224 */ /* 0x000fe400078e02ff */
[----:B------:R-:W-:-:S04]  /*03e0*/  IMAD.MOV.U32 R2, RZ, RZ, RZ ;  /* 0x000000ffff027224 */ /* 0x000fc800078e00ff */
[----:B------:R-:W-:Y:S01]  /*03f0*/  IMAD.HI.U32 R2, R3, R5, R2 ;  /* 0x0000000503027227 */ /* 0x000fe200078e0002 */
[----:B------:R-:W-:-:S04]  /*0400*/  LOP3.LUT R3, R8, R11, RZ, 0x3c, !PT ;  /* 0x0000000b08037212 */ /* 0x000fc800078e3cff */
[----:B------:R-:W-:Y:S01]  /*0410*/  ISETP.GE.AND P2, PT, R3, RZ, PT ;  /* 0x000000ff0300720c */ /* 0x000fe20003f46270 */
[----:B------:R-:W-:-:S04]  /*0420*/  IMAD.HI.U32 R2, R2, R9, RZ ;  /* 0x0000000902027227 */ /* 0x000fc800078e00ff */
[----:B------:R-:W-:-:S05]  /*0430*/  IMAD R0, R2, R0, R9 ;  /* 0x0000000002007224 */ /* 0x000fca00078e0209 */
[----:B------:R-:W-:-:S13]  /*0440*/  ISETP.GT.U32.AND P1, PT, R7, R0, PT ;  /* 0x000000000700720c */ /* 0x000fda0003f24070 */
[----:B------:R-:W-:Y:S02]  /*0450*/  @!P1 IMAD.IADD R0, R0, 0x1, -R7 ;  /* 0x0000000100009824 */ /* 0x000fe400078e0a07 */
[----:B------:R-:W-:Y:S01]  /*0460*/  @!P1 VIADD R2, R2, 0x1 ;  /* 0x0000000102029836 */ /* 0x000fe20000000000 */
[----:B------:R-:W-:Y:S02]  /*0470*/  ISETP.NE.AND P1, PT, R11, RZ, PT ;  /* 0x000000ff0b00720c */ /* 0x000fe40003f25270 */
[----:B------:R-:W-:Y:S02]  /*0480*/  ISETP.GE.U32.AND P0, PT, R0, R7, PT ;  /* 0x000000070000720c */ /* 0x000fe40003f06070 */
[----:B------:R-:W0:Y:S11]  /*0490*/  S2R R0, SR_TID.X ;  /* 0x0000000000007919 */ /* 0x000e360000002100 */
[----:B------:R-:W-:Y:S01]  /*04a0*/  @P0 VIADD R2, R2, 0x1 ;  /* 0x0000000102020836 */ /* 0x000fe20000000000 */
[----:B------:R-:W-:-:S03]  /*04b0*/  PLOP3.LUT P0, PT, PT, PT, UP0, 0x80, 0x0 ;  /* 0x000000000000781c */ /* 0x000fc60003f0f008 */
[----:B------:R-:W-:-:S04]  /*04c0*/  IMAD.MOV.U32 R4, RZ, RZ, R2 ;  /* 0x000000ffff047224 */ /* 0x000fc800078e0002 */
[----:B------:R-:W-:Y:S01]  /*04d0*/  @!P2 IMAD.MOV R4, RZ, RZ, -R4 ;  /* 0x000000ffff04a224 */ /* 0x000fe200078e0a04 */
[----:B------:R-:W-:-:S05]  /*04e0*/  @!P1 LOP3.LUT R4, RZ, R11, RZ, 0x33, !PT ;  /* 0x0000000bff049212 */ /* 0x000fca00078e33ff */
[----:B------:R-:W-:Y:S02]  /*04f0*/  IMAD.MOV R2, RZ, RZ, -R4 ;  /* 0x000000ffff027224 */ /* 0x000fe400078e0a04 */
[----:B------:R-:W-:Y:S02]  /*0500*/  IMAD.SHL.U32 R4, R4, 0x40, RZ ;  /* 0x0000004004047824 */ /* 0x000fe400078e00ff */
[----:B------:R-:W-:Y:S01]  /*0510*/  IMAD R2, R11, R2, R8 ;  /* 0x000000020b027224 */ /* 0x000fe200078e0208 */
[----:B0-----:R-:W-:-:S03]  /*0520*/  LOP3.LUT R3, R0, 0x1f, RZ, 0xc0, !PT ;  /* 0x0000001f00037812 */ /* 0x001fc600078ec0ff */
[----:B------:R-:W-:Y:S01]  /*0530*/  IMAD.IADD R2, R6, 0x1, R2 ;  /* 0x0000000106027824 */ /* 0x000fe200078e0202 */
[----:B------:R-:W-:-:S03]  /*0540*/  SHF.R.U32.HI R5, RZ, 0x5, R0 ;  /* 0x00000005ff057819 */ /* 0x000fc60000011600 */
[----:B------:R-:W-:Y:S01]  /*0550*/  IMAD R2, R2, 0x20, R3 ;  /* 0x0000002002027824 */ /* 0x000fe200078e0203 */
[----:B------:R-:W-:Y:S02]  /*0560*/  SGXT.U32 R3, R5, 0x2 ;  /* 0x000000020503781a */ /* 0x000fe40000000000 */
[----:B------:R-:W-:Y:S02]  /*0570*/  LOP3.LUT R5, R0, 0x40, RZ, 0xc0, !PT ;  /* 0x0000004000057812 */ /* 0x000fe400078ec0ff */
[C---:B------:R-:W-:Y:S02]  /*0580*/  LOP3.LUT R96, R3.reuse, 0x4, RZ, 0xfc, !PT ;  /* 0x0000000403607812 */ /* 0x040fe400078efcff */
[C---:B------:R-:W-:Y:S02]  /*0590*/  LOP3.LUT R92, R3.reuse, 0x8, RZ, 0xfc, !PT ;  /* 0x00000008035c7812 */ /* 0x040fe400078efcff */
[C---:B------:R-:W-:Y:S02]  /*05a0*/  LOP3.LUT R90, R3.reuse, 0xc, RZ, 0xfc, !PT ;  /* 0x0000000c035a7812 */ /* 0x040fe400078efcff */
[----:B------:R-:W-:-:S02]  /*05b0*/  LOP3.LUT R88, R3, 0x10, RZ, 0xfc, !PT ;  /* 0x0000001003587812 */ /* 0x000fc400078efcff */
[C---:B------:R-:W-:Y:S02]  /*05c0*/  LOP3.LUT R86, R3.reuse, 0x14, RZ, 0xfc, !PT ;  /* 0x0000001403567812 */ /* 0x040fe400078efcff */
[C---:B------:R-:W-:Y:S02]  /*05d0*/  LOP3.LUT R84, R3.reuse, 0x18, RZ, 0xfc, !PT ;  /* 0x0000001803547812 */ /* 0x040fe400078efcff */
        /* <DEDUP_REMOVED lines=8> */
[----:B------:R-:W-:Y:S01]  /*0660*/  LOP3.LUT R34, R3, 0x3c, RZ, 0xfc, !PT ;  /* 0x0000003c03227812 */ /* 0x000fe200078efcff */
[----:B------:R-:W-:Y:S06]  /*0670*/  @P0 BRA `(.L_x_0) ;  /* 0x00000000002c0947 */ /* 0x000fec0003800000 */
[C---:B------:R-:W-:Y:S01]  /*0680*/  IMAD.SHL.U32 R5, R0.reuse, 0x2, RZ ;  /* 0x0000000200057824 */ /* 0x040fe200078e00ff */
[----:B------:R-:W-:Y:S01]  /*0690*/  CS2R R48, SRZ ;  /* 0x0000000000307805 */ /* 0x000fe2000001ff00 */
[----:B------:R-:W-:Y:S01]  /*06a0*/  IMAD.SHL.U32 R6, R0, 0x8, RZ ;  /* 0x0000000800067824 */ /* 0x000fe200078e00ff */
[----:B------:R-:W-:Y:S02]  /*06b0*/  CS2R R50, SRZ ;  /* 0x0000000000327805 */ /* 0x000fe4000001ff00 */
[----:B------:R-:W-:Y:S02]  /*06c0*/  CS2R R64, SRZ ;  /* 0x0000000000407805 */ /* 0x000fe4000001ff00 */
[----:B------:R-:W-:Y:S02]  /*06d0*/  CS2R R66, SRZ ;  /* 0x0000000000427805 */ /* 0x000fe4000001ff00 */
[----:B------:R-:W-:Y:S02]  /*06e0*/  CS2R R60, SRZ ;  /* 0x00000000003c7805 */ /* 0x000fe4000001ff00 */
[----:B------:R-:W-:-:S02]  /*06f0*/  CS2R R62, SRZ ;  /* 0x00000000003e7805 */ /* 0x000fc4000001ff00 */
[----:B------:R-:W-:Y:S02]  /*0700*/  CS2R R56, SRZ ;  /* 0x0000000000387805 */ /* 0x000fe4000001ff00 */
[----:B------:R-:W-:Y:S01]  /*0710*/  CS2R R58, SRZ ;  /* 0x00000000003a7805 */ /* 0x000fe2000001ff00 */
[----:B------:R-:W-:Y:S06]  /*0720*/  BRA `(.L_x_1) ;  /* 0x0000004800587947 */ /* 0x000fec0003800000 */
.L_x_0:
[----:B------:R-:W-:Y:S01]  /*0730*/  IABS R21, R26 ;  /* 0x0000001a00157213 */ /* 0x000fe20000000000 */
[----:B------:R-:W-:Y:S01]  /*0740*/  ULDC UR35, c[0x0][0x240] ;  /* 0x0000900000237ab9 */ /* 0x000fe20000000800 */
[----:B------:R-:W-:Y:S01]  /*0750*/  IABS R8, R27 ;  /* 0x0000001b00087213 */ /* 0x000fe20000000000 */
[----:B------:R-:W-:Y:S01]  /*0760*/  ULDC.64 UR32, c[0x0][0x218] ;  /* 0x0000860000207ab9 */ /* 0x000fe20000000a00 */
[----:B------:R-:W0:Y:S01]  /*0770*/  I2F.RP R12, R21 ;  /* 0x00000015000c7306 */ /* 0x000e220000209400 */
[----:B------:R-:W-:Y:S01]  /*0780*/  LEA.HI R5, R5, R4, RZ, 0x1a ;  /* 0x0000000405057211 */ /* 0x000fe200078fd0ff */
[----:B------:R-:W-:Y:S01]  /*0790*/  ULDC UR34, c[0x0][0x234] ;  /* 0x00008d0000227ab9 */ /* 0x000fe20000000800 */
[----:B------:R-:W-:Y:S02]  /*07a0*/  ISETP.GE.AND P5, PT, R2, RZ, PT ;  /* 0x000000ff0200720c */ /* 0x000fe40003fa6270 */
[----:B------:R-:W-:Y:S02]  /*07b0*/  CS2R R64, SRZ ;  /* 0x0000000000407805 */ /* 0x000fe4000001ff00 */
[----:B------:R-:W-:Y:S01]  /*07c0*/  ISETP.NE.AND P2, PT, R26, RZ, PT ;  /* 0x000000ff1a00720c */ /* 0x000fe20003f45270 */
[C---:B------:R-:W-:Y:S01]  /*07d0*/  VIADD R18, R5.reuse, 0x3a ;  /* 0x0000003a05127836 */ /* 0x040fe20000000000 */
[----:B------:R-:W-:Y:S01]  /*07e0*/  IABS R61, R5 ;  /* 0x00000005003d7213 */ /* 0x000fe20000000000 */
[----:B------:R-:W1:Y:S01]  /*07f0*/  I2F.RP R9, R8 ;  /* 0x0000000800097306 */ /* 0x000e620000209400 */
[----:B------:R-:W-:Y:S01]  /*0800*/  VIADD R20, R5, 0x38 ;  /* 0x0000003805147836 */ /* 0x000fe20000000000 */
[----:B------:R-:W-:-:S02]  /*0810*/  CS2R R66, SRZ ;  /* 0x0000000000427805 */ /* 0x000fc4000001ff00 */
[----:B------:R-:W-:Y:S01]  /*0820*/  IABS R17, R18 ;  /* 0x0000001200117213 */ /* 0x000fe20000000000 */
[C---:B------:R-:W-:Y:S01]  /*0830*/  VIADD R22, R5.reuse, 0x36 ;  /* 0x0000003605167836 */ /* 0x040fe20000000000 */
[----:B------:R-:W-:Y:S01]  /*0840*/  IABS R19, R20 ;  /* 0x0000001400137213 */ /* 0x000fe20000000000 */
[C---:B------:R-:W-:Y:S01]  /*0850*/  VIADD R23, R5.reuse, 0x32 ;  /* 0x0000003205177836 */ /* 0x040fe20000000000 */
[----:B0-----:R-:W0:Y:S01]  /*0860*/  MUFU.RCP R12, R12 ;  /* 0x0000000c000c7308 */ /* 0x001e220000001000 */
[C---:B------:R-:W-:Y:S02]  /*0870*/  VIADD R24, R5.reuse, 0x30 ;  /* 0x0000003005187836 */ /* 0x040fe40000000000 */
[C---:B------:R-:W-:Y:S02]  /*0880*/  VIADD R25, R5.reuse, 0x2e ;  /* 0x0000002e05197836 */ /* 0x040fe40000000000 */
[C---:B------:R-:W-:Y:S02]  /*0890*/  VIADD R28, R5.reuse, 0x24 ;  /* 0x00000024051c7836 */ /* 0x040fe40000000000 */
[C---:B------:R-:W-:Y:S01]  /*08a0*/  VIADD R30, R5.reuse, 0x22 ;  /* 0x00000022051e7836 */ /* 0x040fe20000000000 */
[----:B-1----:R-:W1:Y:S01]  /*08b0*/  MUFU.RCP R9, R9 ;  /* 0x0000000900097308 */ /* 0x002e620000001000 */
[----:B------:R-:W-:-:S02]  /*08c0*/  VIADD R46, R5, 0xe ;  /* 0x0000000e052e7836 */ /* 0x000fc40000000000 */
[C---:B------:R-:W-:Y:S01]  /*08d0*/  VIADD R32, R5.reuse, 0x14 ;  /* 0x0000001405207836 */ /* 0x040fe20000000000 */
[----:B------:R-:W-:Y:S01]  /*08e0*/  IABS R29, R30 ;  /* 0x0000001e001d7213 */ /* 0x000fe20000000000 */
[C---:B------:R-:W-:Y:S01]  /*08f0*/  VIADD R42, R5.reuse, 0x12 ;  /* 0x00000012052a7836 */ /* 0x040fe20000000000 */
[----:B------:R-:W-:Y:S01]  /*0900*/  IABS R47, R46 ;  /* 0x0000002e002f7213 */ /* 0x000fe20000000000 */
[C---:B------:R-:W-:Y:S01]  /*0910*/  VIADD R44, R5.reuse, 0x10 ;  /* 0x00000010052c7836 */ /* 0x040fe20000000000 */
[----:B------:R-:W-:Y:S01]  /*0920*/  IABS R41, R32 ;  /* 0x0000002000297213 */ /* 0x000fe20000000000 */
[----:B0-----:R-:W-:Y:S01]  /*0930*/  VIADD R10, R12, 0xffffffe ;  /* 0x0ffffffe0c0a7836 */ /* 0x001fe20000000000 */
[----:B------:R-:W-:Y:S01]  /*0940*/  IABS R12, R2 ;  /* 0x00000002000c7213 */ /* 0x000fe20000000000 */
[C---:B------:R-:W-:Y:S01]  /*0950*/  VIADD R48, R5.reuse, 0xc ;  /* 0x0000000c05307836 */ /* 0x040fe20000000000 */
[----:B------:R-:W-:Y:S01]  /*0960*/  IABS R43, R42 ;  /* 0x0000002a002b7213 */ /* 0x000fe20000000000 */
[----:B------:R0:W2:Y:S01]  /*0970*/  F2I.FTZ.U32.TRUNC.NTZ R11, R10 ;  /* 0x0000000a000b7305 */ /* 0x0000a2000021f000 */
[----:B------:R-:W-:Y:S01]  /*0980*/  IABS R45, R44 ;  /* 0x0000002c002d7213 */ /* 0x000fe20000000000 */
[----:B------:R-:W-:Y:S01]  /*0990*/  VIADD R50, R5, 0x8 ;  /* 0x0000000805327836 */ /* 0x000fe20000000000 */
[----:B------:R-:W-:Y:S01]  /*09a0*/  IABS R49, R48 ;  /* 0x0000003000317213 */ /* 0x000fe20000000000 */
[----:B-1----:R-:W-:-:S02]  /*09b0*/  VIADD R6, R9, 0xffffffe ;  /* 0x0ffffffe09067836 */ /* 0x002fc40000000000 */
[C---:B------:R-:W-:Y:S01]  /*09c0*/  VIADD R52, R5.reuse, 0x6 ;  /* 0x0000000605347836 */ /* 0x040fe20000000000 */
[----:B------:R-:W-:Y:S01]  /*09d0*/  IABS R53, R50 ;  /* 0x0000003200357213 */ /* 0x000fe20000000000 */
[----:B------:R-:W1:Y:S01]  /*09e0*/  F2I.FTZ.U32.TRUNC.NTZ R7, R6 ;  /* 0x0000000600077305 */ /* 0x000e62000021f000 */
[----:B0-----:R-:W-:Y:S02]  /*09f0*/  IMAD.MOV.U32 R10, RZ, RZ, RZ ;  /* 0x000000ffff0a7224 */ /* 0x001fe400078e00ff */
[----:B------:R-:W-:Y:S01]  /*0a00*/  VIADD R54, R5, 0x4 ;  /* 0x0000000405367836 */ /* 0x000fe20000000000 */
[----:B------:R-:W-:Y:S01]  /*0a10*/  IABS R55, R52 ;  /* 0x0000003400377213 */ /* 0x000fe20000000000 */
[----:B--2---:R-:W-:-:S03]  /*0a20*/  IMAD.MOV R14, RZ, RZ, -R11 ;  /* 0x000000ffff0e7224 */ /* 0x004fc600078e0a0b */
[----:B------:R-:W-:Y:S01]  /*0a30*/  IABS R57, R54 ;  /* 0x0000003600397213 */ /* 0x000fe20000000000 */
[----:B------:R-:W-:-:S04]  /*0a40*/  IMAD R13, R14, R21, RZ ;  /* 0x000000150e0d7224 */ /* 0x000fc800078e02ff */
[----:B------:R-:W-:-:S04]  /*0a50*/  IMAD.HI.U32 R11, R11, R13, R10 ;  /* 0x0000000d0b0b7227 */ /* 0x000fc800078e000a */
[----:B-1----:R-:W-:Y:S02]  /*0a60*/  IMAD.MOV R9, RZ, RZ, -R7 ;  /* 0x000000ffff097224 */ /* 0x002fe400078e0a07 */
[----:B------:R-:W-:-:S04]  /*0a70*/  IMAD.HI.U32 R11, R11, R12, RZ ;  /* 0x0000000c0b0b7227 */ /* 0x000fc800078e00ff */
[----:B------:R-:W-:Y:S02]  /*0a80*/  IMAD.MOV R6, RZ, RZ, -R11 ;  /* 0x000000ffff067224 */ /* 0x000fe400078e0a0b */
[----:B------:R-:W-:Y:S02]  /*0a90*/  IMAD R11, R9, R8, RZ ;  /* 0x00000008090b7224 */ /* 0x000fe400078e02ff */
[----:B------:R-:W-:Y:S02]  /*0aa0*/  IMAD R12, R21, R6, R12 ;  /* 0x00000006150c7224 */ /* 0x000fe400078e020c */
[----:B------:R-:W-:Y:S02]  /*0ab0*/  IMAD.MOV.U32 R6, RZ, RZ, RZ ;  /* 0x000000ffff067224 */ /* 0x000fe400078e00ff */
[----:B------:R-:W-:Y:S01]  /*0ac0*/  VIADD R9, R5, 0x3e ;  /* 0x0000003e05097836 */ /* 0x000fe20000000000 */
[----:B------:R-:W-:Y:S01]  /*0ad0*/  ISETP.GT.U32.AND P0, PT, R21, R12, PT ;  /* 0x0000000c1500720c */ /* 0x000fe20003f04070 */
[----:B------:R-:W-:-:S03]  /*0ae0*/  IMAD.HI.U32 R6, R7, R11, R6 ;  /* 0x0000000b07067227 */ /* 0x000fc600078e0006 */
[----:B------:R-:W-:Y:S01]  /*0af0*/  IABS R13, R9 ;  /* 0x00000009000d7213 */ /* 0x000fe20000000000 */
[----:B------:R-:W-:Y:S01]  /*0b00*/  VIADD R7, R5, 0x3c ;  /* 0x0000003c05077836 */ /* 0x000fe20000000000 */
[----:B------:R-:W-:Y:S01]  /*0b10*/  ISETP.GE.AND P4, PT, R9, RZ, PT ;  /* 0x000000ff0900720c */ /* 0x000fe20003f86270 */
[----:B------:R-:W-:-:S03]  /*0b20*/  IMAD.HI.U32 R10, R6, R17, RZ ;  /* 0x00000011060a7227 */ /* 0x000fc600078e00ff */
[----:B------:R-:W-:Y:S01]  /*0b30*/  IABS R15, R7 ;  /* 0x00000007000f7213 */ /* 0x000fe20000000000 */
[----:B------:R-:W-:Y:S01]  /*0b40*/  IMAD.HI.U32 R11, R6, R19, RZ ;  /* 0x00000013060b7227 */ /* 0x000fe200078e00ff */
[----:B------:R-:W-:-:S03]  /*0b50*/  ISETP.GE.AND P1, PT, R7, RZ, PT ;  /* 0x000000ff0700720c */ /* 0x000fc60003f26270 */
[----:B------:R-:W-:Y:S02]  /*0b60*/  @!P0 IMAD.IADD R12, R12, 0x1, -R21 ;  /* 0x000000010c0c8824 */ /* 0x000fe400078e0a15 */
[----:B------:R-:W-:-:S03]  /*0b70*/  IMAD.HI.U32 R7, R6, R13, RZ ;  /* 0x0000000d06077227 */ /* 0x000fc600078e00ff */
[----:B------:R-:W-:Y:S01]  /*0b80*/  ISETP.GT.U32.AND P0, PT, R21, R12, PT ;  /* 0x0000000c1500720c */ /* 0x000fe20003f04070 */
[----:B------:R-:W-:-:S04]  /*0b90*/  IMAD.HI.U32 R9, R6, R15, RZ ;  /* 0x0000000f06097227 */ /* 0x000fc800078e00ff */
[----:B------:R-:W-:Y:S02]  /*0ba0*/  IMAD.MOV R7, RZ, RZ, -R7 ;  /* 0x000000ffff077224 */ /* 0x000fe400078e0a07 */
[----:B------:R-:W-:Y:S02]  /*0bb0*/  IMAD.MOV R14, RZ, RZ, -R9 ;  /* 0x000000ffff0e7224 */ /* 0x000fe400078e0a09 */
[C---:B------:R-:W-:Y:S01]  /*0bc0*/  IMAD R9, R8.reuse, R7, R13 ;  /* 0x0000000708097224 */ /* 0x040fe200078e020d */
[----:B------:R-:W-:Y:S01]  /*0bd0*/  IABS R13, R22 ;  /* 0x00000016000d7213 */ /* 0x000fe20000000000 */
[----:B------:R-:W-:Y:S02]  /*0be0*/  IMAD.MOV R10, RZ, RZ, -R10 ;  /* 0x000000ffff0a7224 */ /* 0x000fe400078e0a0a */
[----:B------:R-:W-:Y:S01]  /*0bf0*/  IMAD.MOV R16, RZ, RZ, -R11 ;  /* 0x000000ffff107224 */ /* 0x000fe200078e0a0b */
[C---:B------:R-:W-:Y:S01]  /*0c00*/  ISETP.GT.U32.AND P3, PT, R8.reuse, R9, PT ;  /* 0x000000090800720c */ /* 0x040fe20003f64070 */
[----:B------:R-:W-:-:S02]  /*0c10*/  IMAD R11, R8, R10, R17 ;  /* 0x0000000a080b7224 */ /* 0x000fc400078e0211 */
[----:B------:R-:W-:-:S03]  /*0c20*/  IMAD.HI.U32 R10, R6, R13, RZ ;  /* 0x0000000d060a7227 */ /* 0x000fc600078e00ff */
[C---:B------:R-:W-:Y:S01]  /*0c30*/  ISETP.GT.U32.AND P6, PT, R8.reuse, R11, PT ;  /* 0x0000000b0800720c */ /* 0x040fe20003fc4070 */
[----:B------:R-:W-:Y:S02]  /*0c40*/  IMAD R15, R8, R14, R15 ;  /* 0x0000000e080f7224 */ /* 0x000fe400078e020f */
[----:B------:R-:W-:Y:S02]  /*0c50*/  @!P0 IMAD.IADD R12, R12, 0x1, -R21 ;  /* 0x000000010c0c8824 */ /* 0x000fe400078e0a15 */
[----:B------:R-:W-:Y:S01]  /*0c60*/  IMAD.MOV R10, RZ, RZ, -R10 ;  /* 0x000000ffff0a7224 */ /* 0x000fe200078e0a0a */
[C---:B------:R-:W-:Y:S01]  /*0c70*/  ISETP.GT.U32.AND P0, PT, R8.reuse, R15, PT ;  /* 0x0000000f0800720c */ /* 0x040fe20003f04070 */
[----:B------:R-:W-:Y:S02]  /*0c80*/  IMAD.MOV.U32 R7, RZ, RZ, R12 ;  /* 0x000000ffff077224 */ /* 0x000fe400078e000c */
[----:B------:R-:W-:Y:S01]  /*0c90*/  IMAD R14, R8, R16, R19 ;  /* 0x00000010080e7224 */ /* 0x000fe200078e0213 */
[----:B------:R-:W-:Y:S01]  /*0ca0*/  IABS R19, R23 ;  /* 0x0000001700137213 */ /* 0x000fe20000000000 */
[----:B------:R-:W-:-:S02]  /*0cb0*/  VIADD R21, R5, 0x34 ;  /* 0x0000003405157836 */ /* 0x000fc40000000000 */
[----:B------:R-:W-:Y:S02]  /*0cc0*/  IMAD R10, R8, R10, R13 ;  /* 0x0000000a080a7224 */ /* 0x000fe400078e020d */
[----:B------:R-:W-:Y:S01]  /*0cd0*/  @!P5 IMAD.MOV R7, RZ, RZ, -R7 ;  /* 0x000000ffff07d224 */ /* 0x000fe200078e0a07 */
[----:B------:R-:W-:Y:S01]  /*0ce0*/  @!P2 LOP3.LUT R7, RZ, R26, RZ, 0x33, !PT ;  /* 0x0000001aff07a212 */ /* 0x000fe200078e33ff */
[----:B------:R-:W-:Y:S01]  /*0cf0*/  @!P3 IMAD.IADD R9, R9, 0x1, -R8 ;  /* 0x000000010909b824 */ /* 0x000fe200078e0a08 */
[----:B------:R-:W-:Y:S01]  /*0d00*/  IABS R17, R21 ;  /* 0x0000001500117213 */ /* 0x000fe20000000000 */
[----:B------:R-:W-:Y:S01]  /*0d10*/  IMAD.HI.U32 R13, R6, R19, RZ ;  /* 0x00000013060d7227 */ /* 0x000fe200078e00ff */
[C---:B------:R-:W-:Y:S02]  /*0d20*/  ISETP.GT.U32.AND P3, PT, R8.reuse, R14, PT ;  /* 0x0000000e0800720c */ /* 0x040fe40003f64070 */
[----:B------:R-:W-:Y:S01]  /*0d30*/  ISETP.GT.U32.AND P2, PT, R8, R10, PT ;  /* 0x0000000a0800720c */ /* 0x000fe20003f44070 */
[----:B------:R-:W-:Y:S01]  /*0d40*/  IMAD.HI.U32 R12, R6, R17, RZ ;  /* 0x00000011060c7227 */ /* 0x000fe200078e00ff */
[----:B------:R-:W-:-:S03]  /*0d50*/  ISETP.GT.U32.AND P5, PT, R8, R9, PT ;  /* 0x000000090800720c */ /* 0x000fc60003fa4070 */
[----:B------:R-:W-:Y:S01]  /*0d60*/  @!P0 IMAD.IADD R15, R15, 0x1, -R8 ;  /* 0x000000010f0f8824 */ /* 0x000fe200078e0a08 */
[----:B------:R-:W-:Y:S01]  /*0d70*/  ISETP.GE.AND P0, PT, R18, RZ, PT ;  /* 0x000000ff1200720c */ /* 0x000fe20003f06270 */
[----:B------:R-:W-:Y:S01]  /*0d80*/  IMAD.MOV R12, RZ, RZ, -R12 ;  /* 0x000000ffff0c7224 */ /* 0x000fe200078e0a0c */
[----:B------:R-:W-:Y:S01]  /*0d90*/  IABS R18, R24 ;  /* 0x0000001800127213 */ /* 0x000fe20000000000 */
[--C-:B------:R-:W-:Y:S01]  /*0da0*/  @!P6 IMAD.IADD R11, R11, 0x1, -R8.reuse ;  /* 0x000000010b0be824 */ /* 0x100fe200078e0a08 */
[C---:B------:R-:W-:Y:S01]  /*0db0*/  ISETP.GT.U32.AND P6, PT, R8.reuse, R15, PT ;  /* 0x0000000f0800720c */ /* 0x040fe20003fc4070 */
[----:B------:R-:W-:Y:S02]  /*0dc0*/  IMAD.MOV R13, RZ, RZ, -R13 ;  /* 0x000000ffff0d7224 */ /* 0x000fe400078e0a0d */
[----:B------:R-:W-:Y:S02]  /*0dd0*/  IMAD R16, R8, R12, R17 ;  /* 0x0000000c08107224 */ /* 0x000fe400078e0211 */
[--C-:B------:R-:W-:Y:S01]  /*0de0*/  @!P3 IMAD.IADD R14, R14, 0x1, -R8.reuse ;  /* 0x000000010e0eb824 */ /* 0x100fe200078e0a08 */
[----:B------:R-:W-:Y:S01]  /*0df0*/  ISETP.GT.U32.AND P3, PT, R8, R11, PT ;  /* 0x0000000b0800720c */ /* 0x000fe20003f64070 */
[----:B------:R-:W-:-:S02]  /*0e00*/  @!P2 IMAD.IADD R10, R10, 0x1, -R8 ;  /* 0x000000010a0aa824 */ /* 0x000fc400078e0a08 */
[C---:B------:R-:W-:Y:S01]  /*0e10*/  IMAD R17, R8.reuse, R13, R19 ;  /* 0x0000000d08117224 */ /* 0x040fe200078e0213 */
[C---:B------:R-:W-:Y:S01]  /*0e20*/  ISETP.GT.U32.AND P2, PT, R8.reuse, R14, PT ;  /* 0x0000000e0800720c */ /* 0x040fe20003f44070 */
[----:B------:R-:W-:Y:S01]  /*0e30*/  IMAD.MOV.U32 R13, RZ, RZ, R18 ;  /* 0x000000ffff0d7224 */ /* 0x000fe200078e0012 */
[----:B------:R-:W-:Y:S01]  /*0e40*/  IABS R19, R25 ;  /* 0x0000001900137213 */ /* 0x000fe20000000000 */
[----:B------:R-:W-:Y:S01]  /*0e50*/  @!P5 IMAD.IADD R9, R9, 0x1, -R8 ;  /* 0x000000010909d824 */ /* 0x000fe200078e0a08 */
[----:B------:R-:W-:Y:S01]  /*0e60*/  ISETP.GT.U32.AND P5, PT, R8, R10, PT ;  /* 0x0000000a0800720c */ /* 0x000fe20003fa4070 */
[----:B------:R-:W-:-:S04]  /*0e70*/  IMAD.HI.U32 R12, R6, R13, RZ ;  /* 0x0000000d060c7227 */ /* 0x000fc800078e00ff */
[----:B------:R-:W-:Y:S02]  /*0e80*/  IMAD.MOV R12, RZ, RZ, -R12 ;  /* 0x000000ffff0c7224 */ /* 0x000fe400078e0a0c */
[--C-:B------:R-:W-:Y:S01]  /*0e90*/  @!P3 IMAD.IADD R11, R11, 0x1, -R8.reuse ;  /* 0x000000010b0bb824 */ /* 0x100fe200078e0a08 */
[C---:B------:R-:W-:Y:S01]  /*0ea0*/  ISETP.GT.U32.AND P3, PT, R8.reuse, R17, PT ;  /* 0x000000110800720c */ /* 0x040fe20003f64070 */
[C---:B------:R-:W-:Y:S02]  /*0eb0*/  IMAD R18, R8.reuse, R12, R13 ;  /* 0x0000000c08127224 */ /* 0x040fe400078e020d */
[----:B------:R-:W-:Y:S01]  /*0ec0*/  @!P4 IMAD.MOV R9, RZ, RZ, -R9 ;  /* 0x000000ffff09c224 */ /* 0x000fe200078e0a09 */
[----:B------:R-:W-:Y:S01]  /*0ed0*/  ISETP.GT.U32.AND P4, PT, R8, R16, PT ;  /* 0x000000100800720c */ /* 0x000fe20003f84070 */
[--C-:B------:R-:W-:Y:S01]  /*0ee0*/  @!P5 IMAD.IADD R10, R10, 0x1, -R8.reuse ;  /* 0x000000010a0ad824 */ /* 0x100fe200078e0a08 */
[----:B------:R-:W-:Y:S01]  /*0ef0*/  ISETP.GT.U32.AND P5, PT, R8, R18, PT ;  /* 0x000000120800720c */ /* 0x000fe20003fa4070 */
[----:B------:R-:W-:Y:S01]  /*0f00*/  @!P6 IMAD.IADD R15, R15, 0x1, -R8 ;  /* 0x000000010f0fe824 */ /* 0x000fe200078e0a08 */
[----:B------:R-:W-:Y:S01]  /*0f10*/  ISETP.GE.AND P6, PT, R20, RZ, PT ;  /* 0x000000ff1400720c */ /* 0x000fe20003fc6270 */
[----:B------:R-:W-:-:S04]  /*0f20*/  IMAD.HI.U32 R12, R6, R19, RZ ;  /* 0x00000013060c7227 */ /* 0x000fc800078e00ff */
[----:B------:R-:W-:Y:S01]  /*0f30*/  @!P3 IMAD.IADD R17, R17, 0x1, -R8 ;  /* 0x000000011111b824 */ /* 0x000fe200078e0a08 */
[----:B------:R-:W-:Y:S01]  /*0f40*/  ISETP.GE.AND P3, PT, R23, RZ, PT ;  /* 0x000000ff1700720c */ /* 0x000fe20003f66270 */
[----:B------:R-:W-:Y:S02]  /*0f50*/  VIADD R20, R5, 0x2c ;  /* 0x0000002c05147836 */ /* 0x000fe40000000000 */
[----:B------:R-:W-:Y:S02]  /*0f60*/  IMAD.MOV R12, RZ, RZ, -R12 ;  /* 0x000000ffff0c7224 */ /* 0x000fe400078e0a0c */
[--C-:B------:R-:W-:Y:S01]  /*0f70*/  @!P5 IMAD.IADD R18, R18, 0x1, -R8.reuse ;  /* 0x000000011212d824 */ /* 0x100fe200078e0a08 */
[----:B------:R-:W-:Y:S01]  /*0f80*/  ISETP.GT.U32.AND P5, PT, R8, R17, PT ;  /* 0x000000110800720c */ /* 0x000fe20003fa4070 */
[--C-:B------:R-:W-:Y:S01]  /*0f90*/  @!P4 IMAD.IADD R16, R16, 0x1, -R8.reuse ;  /* 0x000000011010c824 */ /* 0x100fe200078e0a08 */
[----:B------:R-:W-:Y:S01]  /*0fa0*/  ISETP.GE.AND P4, PT, R21, RZ, PT ;  /* 0x000000ff1500720c */ /* 0x000fe20003f86270 */
[----:B------:R-:W-:Y:S01]  /*0fb0*/  @!P2 IMAD.IADD R14, R14, 0x1, -R8 ;  /* 0x000000010e0ea824 */ /* 0x000fe200078e0a08 */
[----:B------:R-:W-:Y:S01]  /*0fc0*/  IABS R21, R20 ;  /* 0x0000001400157213 */ /* 0x000fe20000000000 */
[----:B------:R-:W-:Y:S01]  /*0fd0*/  IMAD R19, R8, R12, R19 ;  /* 0x0000000c08137224 */ /* 0x000fe200078e0213 */
[----:B------:R-:W-:Y:S01]  /*0fe0*/  ISETP.GE.AND P2, PT, R22, RZ, PT ;  /* 0x000000ff1600720c */ /* 0x000fe20003f46270 */
[----:B------:R-:W-:-:S02]  /*0ff0*/  VIADD R22, R5, 0x2a ;  /* 0x0000002a05167836 */ /* 0x000fc40000000000 */
[----:B------:R-:W-:Y:S01]  /*1000*/  @!P6 IMAD.MOV R14, RZ, RZ, -R14 ;  /* 0x000000ffff0ee224 */ /* 0x000fe200078e0a0e */
[----:B------:R-:W-:Y:S01]  /*1010*/  ISETP.GT.U32.AND P6, PT, R8, R19, PT ;  /* 0x000000130800720c */ /* 0x000fe20003fc4070 */
[----:B------:R-:W-:Y:S01]  /*1020*/  IMAD.HI.U32 R12, R6, R21, RZ ;  /* 0x00000015060c7227 */ /* 0x000fe200078e00ff */
[----:B------:R-:W-:-:S03]  /*1030*/  IABS R23, R22 ;  /* 0x0000001600177213 */ /* 0x000fc60000000000 */
[----:B------:R-:W-:Y:S02]  /*1040*/  IMAD.MOV R12, RZ, RZ, -R12 ;  /* 0x000000ffff0c7224 */ /* 0x000fe400078e0a0c */
[----:B------:R-:W-:Y:S01]  /*1050*/  @!P5 IMAD.IADD R17, R17, 0x1, -R8 ;  /* 0x000000011111d824 */ /* 0x000fe200078e0a08 */
[----:B------:R-:W-:Y:S01]  /*1060*/  ISETP.GE.AND P5, PT, R20, RZ, PT ;  /* 0x000000ff1400720c */ /* 0x000fe20003fa6270 */
[----:B------:R-:W-:-:S04]  /*1070*/  IMAD.HI.U32 R13, R6, R23, RZ ;  /* 0x00000017060d7227 */ /* 0x000fc800078e00ff */
[C---:B------:R-:W-:Y:S02]  /*1080*/  IMAD R20, R8.reuse, R12, R21 ;  /* 0x0000000c08147224 */ /* 0x040fe400078e0215 */
[----:B------:R-:W-:Y:S02]  /*1090*/  IMAD.MOV R13, RZ, RZ, -R13 ;  /* 0x000000ffff0d7224 */ /* 0x000fe400078e0a0d */
[----:B------:R-:W-:Y:S01]  /*10a0*/  @!P6 IMAD.IADD R19, R19, 0x1, -R8 ;  /* 0x000000011313e824 */ /* 0x000fe200078e0a08 */
[C---:B------:R-:W-:Y:S01]  /*10b0*/  ISETP.GT.U32.AND P6, PT, R8.reuse, R20, PT ;  /* 0x000000140800720c */ /* 0x040fe20003fc4070 */
[C---:B------:R-:W-:Y:S02]  /*10c0*/  IMAD R21, R8.reuse, R13, R23 ;  /* 0x0000000d08157224 */ /* 0x040fe400078e0217 */
[----:B------:R-:W-:Y:S01]  /*10d0*/  @!P0 IMAD.MOV R11, RZ, RZ, -R11 ;  /* 0x000000ffff0b8224 */ /* 0x000fe200078e0a0b */
[----:B------:R-:W-:Y:S01]  /*10e0*/  ISETP.GT.U32.AND P0, PT, R8, R18, PT ;  /* 0x000000120800720c */ /* 0x000fe20003f04070 */
[----:B------:R-:W-:Y:S01]  /*10f0*/  @!P2 IMAD.MOV R10, RZ, RZ, -R10 ;  /* 0x000000ffff0aa224 */ /* 0x000fe200078e0a0a */
[----:B------:R-:W-:Y:S01]  /*1100*/  ISETP.GE.AND P2, PT, R24, RZ, PT ;  /* 0x000000ff1800720c */ /* 0x000fe20003f46270 */
[----:B------:R-:W-:Y:S01]  /*1110*/  @!P1 IMAD.MOV R15, RZ, RZ, -R15 ;  /* 0x000000ffff0f9224 */ /* 0x000fe200078e0a0f */
[----:B------:R-:W-:Y:S01]  /*1120*/  ISETP.GT.U32.AND P1, PT, R8, R16, PT ;  /* 0x000000100800720c */ /* 0x000fe20003f24070 */
[----:B------:R-:W-:-:S02]  /*1130*/  VIADD R24, R5, 0x28 ;  /* 0x0000002805187836 */ /* 0x000fc40000000000 */
[----:B------:R-:W-:Y:S01]  /*1140*/  @!P3 IMAD.MOV R17, RZ, RZ, -R17 ;  /* 0x000000ffff11b224 */ /* 0x000fe200078e0a11 */
[----:B------:R-:W-:Y:S01]  /*1150*/  ISETP.GT.U32.AND P3, PT, R8, R21, PT ;  /* 0x000000150800720c */ /* 0x000fe20003f64070 */
[----:B------:R-:W-:Y:S01]  /*1160*/  VIADD R26, R5, 0x26 ;  /* 0x00000026051a7836 */ /* 0x000fe20000000000 */
[----:B------:R-:W-:Y:S01]  /*1170*/  IABS R13, R24 ;  /* 0x00000018000d7213 */ /* 0x000fe20000000000 */
[--C-:B------:R-:W-:Y:S01]  /*1180*/  @!P6 IMAD.IADD R20, R20, 0x1, -R8.reuse ;  /* 0x000000011414e824 */ /* 0x100fe200078e0a08 */
[----:B------:R-:W-:Y:S01]  /*1190*/  ISETP.GT.U32.AND P6, PT, R8, R19, PT ;  /* 0x000000130800720c */ /* 0x000fe20003fc4070 */
[----:B------:R-:W-:Y:S01]  /*11a0*/  @!P0 IMAD.IADD R18, R18, 0x1, -R8 ;  /* 0x0000000112128824 */ /* 0x000fe200078e0a08 */
[----:B------:R-:W-:Y:S01]  /*11b0*/  IABS R23, R26 ;  /* 0x0000001a00177213 */ /* 0x000fe20000000000 */
[----:B------:R-:W-:Y:S01]  /*11c0*/  IMAD.HI.U32 R12, R6, R13, RZ ;  /* 0x0000000d060c7227 */ /* 0x000fe200078e00ff */
[----:B------:R-:W-:-:S03]  /*11d0*/  ISETP.GE.AND P0, PT, R22, RZ, PT ;  /* 0x000000ff1600720c */ /* 0x000fc60003f06270 */
[----:B------:R-:W-:Y:S01]  /*11e0*/  @!P1 IMAD.IADD R16, R16, 0x1, -R8 ;  /* 0x0000000110109824 */ /* 0x000fe200078e0a08 */
[----:B------:R-:W-:Y:S01]  /*11f0*/  ISETP.GE.AND P1, PT, R25, RZ, PT ;  /* 0x000000ff1900720c */ /* 0x000fe20003f26270 */
[----:B------:R-:W-:Y:S01]  /*1200*/  IMAD.MOV R22, RZ, RZ, -R12 ;  /* 0x000000ffff167224 */ /* 0x000fe200078e0a0c */
[----:B------:R-:W-:Y:S01]  /*1210*/  IABS R25, R28 ;  /* 0x0000001c00197213 */ /* 0x000fe20000000000 */
[----:B------:R-:W-:Y:S02]  /*1220*/  @!P3 IMAD.IADD R21, R21, 0x1, -R8 ;  /* 0x000000011515b824 */ /* 0x000fe400078e0a08 */
[----:B------:R-:W-:-:S03]  /*1230*/  IMAD.HI.U32 R12, R6, R23, RZ ;  /* 0x00000017060c7227 */ /* 0x000fc600078e00ff */
[C---:B------:R-:W-:Y:S01]  /*1240*/  ISETP.GT.U32.AND P3, PT, R8.reuse, R21, PT ;  /* 0x000000150800720c */ /* 0x040fe20003f64070 */
[----:B------:R-:W-:Y:S02]  /*1250*/  IMAD R22, R8, R22, R13 ;  /* 0x0000001608167224 */ /* 0x000fe400078e020d */
[----:B------:R-:W-:Y:S02]  /*1260*/  IMAD.MOV R13, RZ, RZ, -R12 ;  /* 0x000000ffff0d7224 */ /* 0x000fe400078e0a0c */
[----:B------:R-:W-:-:S04]  /*1270*/  IMAD.HI.U32 R12, R6, R25, RZ ;  /* 0x00000019060c7227 */ /* 0x000fc800078e00ff */
[----:B------:R-:W-:Y:S01]  /*1280*/  @!P6 IMAD.IADD R19, R19, 0x1, -R8 ;  /* 0x000000011313e824 */ /* 0x000fe200078e0a08 */
[C---:B------:R-:W-:Y:S01]  /*1290*/  ISETP.GT.U32.AND P6, PT, R8.reuse, R22, PT ;  /* 0x000000160800720c */ /* 0x040fe20003fc4070 */
[----:B------:R-:W-:Y:S01]  /*12a0*/  @!P4 IMAD.MOV R16, RZ, RZ, -R16 ;  /* 0x000000ffff10c224 */ /* 0x000fe200078e0a10 */
[----:B------:R-:W-:Y:S01]  /*12b0*/  ISETP.GT.U32.AND P4, PT, R8, R20, PT ;  /* 0x000000140800720c */ /* 0x000fe20003f84070 */
[----:B------:R-:W-:Y:S02]  /*12c0*/  IMAD.MOV R12, RZ, RZ, -R12 ;  /* 0x000000ffff0c7224 */ /* 0x000fe400078e0a0c */
[----:B------:R-:W-:Y:S01]  /*12d0*/  @!P2 IMAD.MOV R18, RZ, RZ, -R18 ;  /* 0x000000ffff12a224 */ /* 0x000fe200078e0a12 */
[----:B------:R-:W-:Y:S01]  /*12e0*/  ISETP.GE.AND P2, PT, R24, RZ, PT ;  /* 0x000000ff1800720c */ /* 0x000fe20003f46270 */
[----:B------:R-:W-:Y:S02]  /*12f0*/  IMAD R24, R8, R12, R25 ;  /* 0x0000000c08187224 */ /* 0x000fe400078e0219 */
[----:B------:R-:W-:-:S02]  /*1300*/  @!P3 IMAD.IADD R21, R21, 0x1, -R8 ;  /* 0x000000011515b824 */ /* 0x000fc400078e0a08 */
[C---:B------:R-:W-:Y:S01]  /*1310*/  IMAD R23, R8.reuse, R13, R23 ;  /* 0x0000000d08177224 */ /* 0x040fe200078e0217 */
[----:B------:R-:W-:Y:S01]  /*1320*/  ISETP.GT.U32.AND P3, PT, R8, R24, PT ;  /* 0x000000180800720c */ /* 0x000fe20003f64070 */
[--C-:B------:R-:W-:Y:S02]  /*1330*/  @!P6 IMAD.IADD R22, R22, 0x1, -R8.reuse ;  /* 0x000000011616e824 */ /* 0x100fe400078e0a08 */
[----:B------:R-:W-:Y:S01]  /*1340*/  @!P4 IMAD.IADD R20, R20, 0x1, -R8 ;  /* 0x000000011414c824 */ /* 0x000fe200078e0a08 */
[----:B------:R-:W-:Y:S01]  /*1350*/  ISETP.GE.AND P4, PT, R26, RZ, PT ;  /* 0x000000ff1a00720c */ /* 0x000fe20003f86270 */
[----:B------:R-:W-:Y:S01]  /*1360*/  VIADD R26, R5, 0x20 ;  /* 0x00000020051a7836 */ /* 0x000fe20000000000 */
[----:B------:R-:W-:Y:S01]  /*1370*/  ISETP.GT.U32.AND P6, PT, R8, R22, PT ;  /* 0x000000160800720c */ /* 0x000fe20003fc4070 */
[----:B------:R-:W-:-:S03]  /*1380*/  IMAD.HI.U32 R13, R6, R29, RZ ;  /* 0x0000001d060d7227 */ /* 0x000fc600078e00ff */
[----:B------:R-:W-:Y:S01]  /*1390*/  IABS R12, R26 ;  /* 0x0000001a000c7213 */ /* 0x000fe20000000000 */
[----:B------:R-:W-:Y:S01]  /*13a0*/  @!P5 IMAD.MOV R20, RZ, RZ, -R20 ;  /* 0x000000ffff14d224 */ /* 0x000fe200078e0a14 */
[----:B------:R-:W-:Y:S01]  /*13b0*/  ISETP.GE.AND P5, PT, R28, RZ, PT ;  /* 0x000000ff1c00720c */ /* 0x000fe20003fa6270 */
[----:B------:R-:W-:Y:S02]  /*13c0*/  IMAD.MOV R13, RZ, RZ, -R13 ;  /* 0x000000ffff0d7224 */ /* 0x000fe400078e0a0d */
[----:B------:R-:W-:Y:S02]  /*13d0*/  VIADD R28, R5, 0x1e ;  /* 0x0000001e051c7836 */ /* 0x000fe40000000000 */
[----:B------:R-:W-:Y:S02]  /*13e0*/  @!P3 IMAD.IADD R24, R24, 0x1, -R8 ;  /* 0x000000011818b824 */ /* 0x000fe400078e0a08 */
[C---:B------:R-:W-:Y:S01]  /*13f0*/  IMAD R25, R8.reuse, R13, R29 ;  /* 0x0000000d08197224 */ /* 0x040fe200078e021d */
[----:B------:R-:W-:Y:S01]  /*1400*/  IABS R31, R28 ;  /* 0x0000001c001f7213 */ /* 0x000fe20000000000 */
[----:B------:R-:W-:Y:S01]  /*1410*/  IMAD.MOV.U32 R29, RZ, RZ, R12 ;  /* 0x000000ffff1d7224 */ /* 0x000fe200078e000c */
[----:B------:R-:W-:Y:S01]  /*1420*/  ISETP.GT.U32.AND P3, PT, R8, R24, PT ;  /* 0x000000180800720c */ /* 0x000fe20003f64070 */
[----:B------:R-:W-:Y:S01]  /*1430*/  @!P6 IMAD.IADD R22, R22, 0x1, -R8 ;  /* 0x000000011616e824 */ /* 0x000fe200078e0a08 */
[----:B------:R-:W-:Y:S01]  /*1440*/  ISETP.GT.U32.AND P6, PT, R8, R25, PT ;  /* 0x000000190800720c */ /* 0x000fe20003fc4070 */
[----:B------:R-:W-:-:S04]  /*1450*/  IMAD.HI.U32 R12, R6, R29, RZ ;  /* 0x0000001d060c7227 */ /* 0x000fc800078e00ff */
[----:B------:R-:W-:-:S04]  /*1460*/  IMAD.HI.U32 R13, R6, R31, RZ ;  /* 0x0000001f060d7227 */ /* 0x000fc800078e00ff */
[----:B------:R-:W-:Y:S02]  /*1470*/  IMAD.MOV R12, RZ, RZ, -R12 ;  /* 0x000000ffff0c7224 */ /* 0x000fe400078e0a0c */
[----:B------:R-:W-:Y:S01]  /*1480*/  @!P2 IMAD.MOV R22, RZ, RZ, -R22 ;  /* 0x000000ffff16a224 */ /* 0x000fe200078e0a16 */
[----:B------:R-:W-:Y:S01]  /*1490*/  ISETP.GE.AND P2, PT, R26, RZ, PT ;  /* 0x000000ff1a00720c */ /* 0x000fe20003f46270 */
[----:B------:R-:W-:Y:S02]  /*14a0*/  IMAD.MOV R26, RZ, RZ, -R13 ;  /* 0x000000ffff1a7224 */ /* 0x000fe400078e0a0d */
[----:B------:R-:W-:Y:S02]  /*14b0*/  IMAD R13, R8, R12, R29 ;  /* 0x0000000c080d7224 */ /* 0x000fe400078e021d */
[----:B------:R-:W-:Y:S02]  /*14c0*/  @!P3 IMAD.IADD R24, R24, 0x1, -R8 ;  /* 0x000000011818b824 */ /* 0x000fe400078e0a08 */
[----:B------:R-:W-:Y:S01]  /*14d0*/  @!P1 IMAD.MOV R19, RZ, RZ, -R19 ;  /* 0x000000ffff139224 */ /* 0x000fe200078e0a13 */
[C---:B------:R-:W-:Y:S01]  /*14e0*/  ISETP.GT.U32.AND P3, PT, R8.reuse, R13, PT ;  /* 0x0000000d0800720c */ /* 0x040fe20003f64070 */
[----:B------:R-:W-:Y:S01]  /*14f0*/  VIADD R12, R5, 0x1c ;  /* 0x0000001c050c7836 */ /* 0x000fe20000000000 */
[----:B------:R-:W-:Y:S01]  /*1500*/  ISETP.GT.U32.AND P1, PT, R8, R23, PT ;  /* 0x000000170800720c */ /* 0x000fe20003f24070 */
[----:B------:R-:W-:-:S02]  /*1510*/  @!P5 IMAD.MOV R24, RZ, RZ, -R24 ;  /* 0x000000ffff18d224 */ /* 0x000fc400078e0a18 */
[----:B------:R-:W-:Y:S01]  /*1520*/  IMAD R31, R8, R26, R31 ;  /* 0x0000001a081f7224 */ /* 0x000fe200078e021f */
[----:B------:R-:W-:Y:S01]  /*1530*/  IABS R33, R12 ;  /* 0x0000000c00217213 */ /* 0x000fe20000000000 */
[----:B------:R-:W-:Y:S01]  /*1540*/  VIADD R26, R5, 0x1a ;  /* 0x0000001a051a7836 */ /* 0x000fe20000000000 */
[----:B------:R-:W-:Y:S01]  /*1550*/  ISETP.GE.AND P5, PT, R12, RZ, PT ;  /* 0x000000ff0c00720c */ /* 0x000fe20003fa6270 */
[--C-:B------:R-:W-:Y:S02]  /*1560*/  @!P6 IMAD.IADD R25, R25, 0x1, -R8.reuse ;  /* 0x000000011919e824 */ /* 0x100fe400078e0a08 */
[----:B------:R-:W-:Y:S01]  /*1570*/  IMAD.HI.U32 R12, R6, R33, RZ ;  /* 0x00000021060c7227 */ /* 0x000fe200078e00ff */
[----:B------:R-:W-:Y:S02]  /*1580*/  IABS R35, R26 ;  /* 0x0000001a00237213 */ /* 0x000fe40000000000 */
[----:B------:R-:W-:Y:S01]  /*1590*/  ISETP.GT.U32.AND P6, PT, R8, R25, PT ;  /* 0x000000190800720c */ /* 0x000fe20003fc4070 */
[----:B------:R-:W-:-:S02]  /*15a0*/  @!P3 IMAD.IADD R13, R13, 0x1, -R8 ;  /* 0x000000010d0db824 */ /* 0x000fc400078e0a08 */
[----:B------:R-:W-:Y:S02]  /*15b0*/  @!P1 IMAD.IADD R23, R23, 0x1, -R8 ;  /* 0x0000000117179824 */ /* 0x000fe400078e0a08 */
[----:B------:R-:W-:Y:S01]  /*15c0*/  IMAD.MOV R12, RZ, RZ, -R12 ;  /* 0x000000ffff0c7224 */ /* 0x000fe200078e0a0c */
[C---:B------:R-:W-:Y:S01]  /*15d0*/  ISETP.GT.U32.AND P3, PT, R8.reuse, R13, PT ;  /* 0x0000000d0800720c */ /* 0x040fe20003f64070 */
[----:B------:R-:W-:Y:S01]  /*15e0*/  @!P0 IMAD.MOV R21, RZ, RZ, -R21 ;  /* 0x000000ffff158224 */ /* 0x000fe200078e0a15 */
[C---:B------:R-:W-:Y:S01]  /*15f0*/  ISETP.GT.U32.AND P1, PT, R8.reuse, R23, PT ;  /* 0x000000170800720c */ /* 0x040fe20003f24070 */
[----:B------:R-:W-:Y:S01]  /*1600*/  IMAD R33, R8, R12, R33 ;  /* 0x0000000c08217224 */ /* 0x000fe200078e0221 */
[----:B------:R-:W-:Y:S01]  /*1610*/  ISETP.GE.AND P0, PT, R30, RZ, PT ;  /* 0x000000ff1e00720c */ /* 0x000fe20003f06270 */
[----:B------:R-:W-:-:S04]  /*1620*/  IMAD.HI.U32 R12, R6, R35, RZ ;  /* 0x00000023060c7227 */ /* 0x000fc800078e00ff */
[----:B------:R-:W-:Y:S02]  /*1630*/  IMAD.MOV R12, RZ, RZ, -R12 ;  /* 0x000000ffff0c7224 */ /* 0x000fe400078e0a0c */
[--C-:B------:R-:W-:Y:S01]  /*1640*/  @!P6 IMAD.IADD R25, R25, 0x1, -R8.reuse ;  /* 0x000000011919e824 */ /* 0x100fe200078e0a08 */
[----:B------:R-:W-:Y:S01]  /*1650*/  ISETP.GE.AND P6, PT, R26, RZ, PT ;  /* 0x000000ff1a00720c */ /* 0x000fe20003fc6270 */
[--C-:B------:R-:W-:Y:S01]  /*1660*/  @!P3 IMAD.IADD R13, R13, 0x1, -R8.reuse ;  /* 0x000000010d0db824 */ /* 0x100fe200078e0a08 */
[----:B------:R-:W-:Y:S01]  /*1670*/  ISETP.GT.U32.AND P3, PT, R8, R33, PT ;  /* 0x000000210800720c */ /* 0x000fe20003f64070 */
[----:B------:R-:W-:Y:S01]  /*1680*/  @!P1 IMAD.IADD R23, R23, 0x1, -R8 ;  /* 0x0000000117179824 */ /* 0x000fe200078e0a08 */
[----:B------:R-:W-:Y:S01]  /*1690*/  ISETP.GE.AND P1, PT, R28, RZ, PT ;  /* 0x000000ff1c00720c */ /* 0x000fe20003f26270 */
[C---:B------:R-:W-:Y:S02]  /*16a0*/  VIADD R28, R5.reuse, 0x18 ;  /* 0x00000018051c7836 */ /* 0x040fe40000000000 */
[----:B------:R-:W-:Y:S01]  /*16b0*/  @!P4 IMAD.MOV R23, RZ, RZ, -R23 ;  /* 0x000000ffff17c224 */ /* 0x000fe200078e0a17 */
[C---:B------:R-:W-:Y:S01]  /*16c0*/  ISETP.GT.U32.AND P4, PT, R8.reuse, R31, PT ;  /* 0x0000001f0800720c */ /* 0x040fe20003f84070 */
[----:B------:R-:W-:Y:S01]  /*16d0*/  IMAD R35, R8, R12, R35 ;  /* 0x0000000c08237224 */ /* 0x000fe200078e0223 */
[----:B------:R-:W-:Y:S01]  /*16e0*/  IABS R37, R28 ;  /* 0x0000001c00257213 */ /* 0x000fe20000000000 */
[----:B------:R-:W-:-:S02]  /*16f0*/  VIADD R29, R5, 0x16 ;  /* 0x00000016051d7836 */ /* 0x000fc40000000000 */
[----:B------:R-:W-:Y:S01]  /*1700*/  @!P0 IMAD.MOV R25, RZ, RZ, -R25 ;  /* 0x000000ffff198224 */ /* 0x000fe200078e0a19 */
[----:B------:R-:W-:Y:S01]  /*1710*/  ISETP.GE.AND P0, PT, R28, RZ, PT ;  /* 0x000000ff1c00720c */ /* 0x000fe20003f06270 */
[----:B------:R-:W-:Y:S01]  /*1720*/  @!P3 IMAD.IADD R33, R33, 0x1, -R8 ;  /* 0x000000012121b824 */ /* 0x000fe200078e0a08 */
[----:B------:R-:W-:Y:S01]  /*1730*/  IABS R39, R29 ;  /* 0x0000001d00277213 */ /* 0x000fe20000000000 */
[----:B------:R-:W-:-:S03]  /*1740*/  IMAD.HI.U32 R26, R6, R37, RZ ;  /* 0x00000025061a7227 */ /* 0x000fc600078e00ff */
[----:B------:R-:W-:Y:S01]  /*1750*/  ISETP.GT.U32.AND P3, PT, R8, R33, PT ;  /* 0x000000210800720c */ /* 0x000fe20003f64070 */
[----:B------:R-:W-:Y:S02]  /*1760*/  @!P4 IMAD.IADD R31, R31, 0x1, -R8 ;  /* 0x000000011f1fc824 */ /* 0x000fe400078e0a08 */
[----:B------:R-:W-:Y:S02]  /*1770*/  IMAD.MOV R26, RZ, RZ, -R26 ;  /* 0x000000ffff1a7224 */ /* 0x000fe400078e0a1a */
[----:B------:R-:W-:Y:S01]  /*1780*/  IMAD.HI.U32 R28, R6, R39, RZ ;  /* 0x00000027061c7227 */ /* 0x000fe200078e00ff */
[----:B------:R-:W-:-:S03]  /*1790*/  ISETP.GT.U32.AND P4, PT, R8, R31, PT ;  /* 0x0000001f0800720c */ /* 0x000fc60003f84070 */
[C---:B------:R-:W-:Y:S02]  /*17a0*/  IMAD R37, R8.reuse, R26, R37 ;  /* 0x0000001a08257224 */ /* 0x040fe400078e0225 */
[----:B------:R-:W-:Y:S02]  /*17b0*/  IMAD.MOV R28, RZ, RZ, -R28 ;  /* 0x000000ffff1c7224 */ /* 0x000fe400078e0a1c */
[----:B------:R-:W-:Y:S01]  /*17c0*/  @!P3 IMAD.IADD R33, R33, 0x1, -R8 ;  /* 0x000000012121b824 */ /* 0x000fe200078e0a08 */
[----:B------:R-:W-:Y:S01]  /*17d0*/  ISETP.GT.U32.AND P3, PT, R8, R35, PT ;  /* 0x000000230800720c */ /* 0x000fe20003f64070 */
[----:B------:R-:W-:-:S04]  /*17e0*/  IMAD.HI.U32 R12, R6, R41, RZ ;  /* 0x00000029060c7227 */ /* 0x000fc800078e00ff */
[----:B------:R-:W-:Y:S01]  /*17f0*/  @!P4 IMAD.IADD R31, R31, 0x1, -R8 ;  /* 0x000000011f1fc824 */ /* 0x000fe200078e0a08 */
[----:B------:R-:W-:Y:S01]  /*1800*/  ISETP.GE.AND P4, PT, R29, RZ, PT ;  /* 0x000000ff1d00720c */ /* 0x000fe20003f86270 */
[----:B------:R-:W-:-:S04]  /*1810*/  IMAD.HI.U32 R29, R6, R47, RZ ;  /* 0x0000002f061d7227 */ /* 0x000fc800078e00ff */
[----:B------:R-:W-:Y:S02]  /*1820*/  IMAD.MOV R29, RZ, RZ, -R29 ;  /* 0x000000ffff1d7224 */ /* 0x000fe400078e0a1d */
[----:B------:R-:W-:Y:S01]  /*1830*/  @!P3 IMAD.IADD R35, R35, 0x1, -R8 ;  /* 0x000000012323b824 */ /* 0x000fe200078e0a08 */
[C---:B------:R-:W-:Y:S01]  /*1840*/  ISETP.GT.U32.AND P3, PT, R8.reuse, R37, PT ;  /* 0x000000250800720c */ /* 0x040fe20003f64070 */
[----:B------:R-:W-:Y:S02]  /*1850*/  IMAD R47, R8, R29, R47 ;  /* 0x0000001d082f7224 */ /* 0x000fe400078e022f */
[----:B------:R-:W-:Y:S02]  /*1860*/  IMAD.MOV.U32 R29, RZ, RZ, R13 ;  /* 0x000000ffff1d7224 */ /* 0x000fe400078e000d */
[----:B------:R-:W-:-:S04]  /*1870*/  IMAD.HI.U32 R26, R6, R43, RZ ;  /* 0x0000002b061a7227 */ /* 0x000fc800078e00ff */
[----:B------:R-:W-:Y:S01]  /*1880*/  @!P2 IMAD.MOV R29, RZ, RZ, -R29 ;  /* 0x000000ffff1da224 */ /* 0x000fe200078e0a1d */
[C---:B------:R-:W-:Y:S01]  /*1890*/  ISETP.GT.U32.AND P2, PT, R8.reuse, R35, PT ;  /* 0x000000230800720c */ /* 0x040fe20003f44070 */
[C---:B------:R-:W-:Y:S02]  /*18a0*/  IMAD R39, R8.reuse, R28, R39 ;  /* 0x0000001c08277224 */ /* 0x040fe400078e0227 */
[----:B------:R-:W-:Y:S02]  /*18b0*/  @!P3 IMAD.IADD R37, R37, 0x1, -R8 ;  /* 0x000000012525b824 */ /* 0x000fe400078e0a08 */
[----:B------:R-:W-:Y:S01]  /*18c0*/  @!P1 IMAD.MOV R31, RZ, RZ, -R31 ;  /* 0x000000ffff1f9224 */ /* 0x000fe200078e0a1f */
[----:B------:R-:W-:Y:S01]  /*18d0*/  ISETP.GT.U32.AND P3, PT, R8, R39, PT ;  /* 0x000000270800720c */ /* 0x000fe20003f64070 */
[----:B------:R-:W-:Y:S01]  /*18e0*/  IMAD.HI.U32 R28, R6, R45, RZ ;  /* 0x0000002d061c7227 */ /* 0x000fe200078e00ff */
[----:B------:R-:W-:-:S03]  /*18f0*/  ISETP.GT.U32.AND P1, PT, R8, R37, PT ;  /* 0x000000250800720c */ /* 0x000fc60003f24070 */
[----:B------:R-:W-:Y:S02]  /*1900*/  IMAD.MOV R12, RZ, RZ, -R12 ;  /* 0x000000ffff0c7224 */ /* 0x000fe400078e0a0c */
[----:B------:R-:W-:Y:S02]  /*1910*/  IMAD.MOV R26, RZ, RZ, -R26 ;  /* 0x000000ffff1a7224 */ /* 0x000fe400078e0a1a */
[----:B------:R-:W-:Y:S02]  /*1920*/  IMAD.MOV R28, RZ, RZ, -R28 ;  /* 0x000000ffff1c7224 */ /* 0x000fe400078e0a1c */
[C---:B------:R-:W-:Y:S02]  /*1930*/  IMAD R41, R8.reuse, R12, R41 ;  /* 0x0000000c08297224 */ /* 0x040fe400078e0229 */
[C---:B------:R-:W-:Y:S02]  /*1940*/  IMAD R43, R8.reuse, R26, R43 ;  /* 0x0000001a082b7224 */ /* 0x040fe400078e022b */
[----:B------:R-:W-:-:S02]  /*1950*/  IMAD R45, R8, R28, R45 ;  /* 0x0000001c082d7224 */ /* 0x000fc400078e022d */
[----:B------:R-:W-:Y:S01]  /*1960*/  @!P5 IMAD.MOV R33, RZ, RZ, -R33 ;  /* 0x000000ffff21d224 */ /* 0x000fe200078e0a21 */
[C---:B------:R-:W-:Y:S01]  /*1970*/  ISETP.GT.U32.AND P5, PT, R8.reuse, R41, PT ;  /* 0x000000290800720c */ /* 0x040fe20003fa4070 */
[--C-:B------:R-:W-:Y:S01]  /*1980*/  @!P2 IMAD.IADD R35, R35, 0x1, -R8.reuse ;  /* 0x000000012323a824 */ /* 0x100fe200078e0a08 */
[C---:B------:R-:W-:Y:S01]  /*1990*/  ISETP.GT.U32.AND P2, PT, R8.reuse, R43, PT ;  /* 0x0000002b0800720c */ /* 0x040fe20003f44070 */
[--C-:B------:R-:W-:Y:S01]  /*19a0*/  @!P1 IMAD.IADD R37, R37, 0x1, -R8.reuse ;  /* 0x0000000125259824 */ /* 0x100fe200078e0a08 */
[C---:B------:R-:W-:Y:S01]  /*19b0*/  ISETP.GT.U32.AND P1, PT, R8.reuse, R45, PT ;  /* 0x0000002d0800720c */ /* 0x040fe20003f24070 */
[----:B------:R-:W-:Y:S01]  /*19c0*/  @!P3 IMAD.IADD R39, R39, 0x1, -R8 ;  /* 0x000000012727b824 */ /* 0x000fe200078e0a08 */
[----:B------:R-:W-:Y:S01]  /*19d0*/  ISETP.GT.U32.AND P3, PT, R8, R47, PT ;  /* 0x0000002f0800720c */ /* 0x000fe20003f64070 */
[----:B------:R-:W-:-:S04]  /*19e0*/  IMAD.HI.U32 R30, R6, R49, RZ ;  /* 0x00000031061e7227 */ /* 0x000fc800078e00ff */
[----:B------:R-:W-:Y:S02]  /*19f0*/  IMAD.MOV R30, RZ, RZ, -R30 ;  /* 0x000000ffff1e7224 */ /* 0x000fe400078e0a1e */
[--C-:B------:R-:W-:Y:S01]  /*1a00*/  @!P5 IMAD.IADD R41, R41, 0x1, -R8.reuse ;  /* 0x000000012929d824 */ /* 0x100fe200078e0a08 */
[C---:B------:R-:W-:Y:S01]  /*1a10*/  ISETP.GT.U32.AND P5, PT, R8.reuse, R39, PT ;  /* 0x000000270800720c */ /* 0x040fe20003fa4070 */
[--C-:B------:R-:W-:Y:S02]  /*1a20*/  @!P2 IMAD.IADD R43, R43, 0x1, -R8.reuse ;  /* 0x000000012b2ba824 */ /* 0x100fe400078e0a08 */
[----:B------:R-:W-:Y:S01]  /*1a30*/  @!P1 IMAD.IADD R45, R45, 0x1, -R8 ;  /* 0x000000012d2d9824 */ /* 0x000fe200078e0a08 */
[----:B------:R-:W-:Y:S01]  /*1a40*/  ISETP.GT.U32.AND P2, PT, R8, R41, PT ;  /* 0x000000290800720c */ /* 0x000fe20003f44070 */
[----:B------:R-:W-:Y:S01]  /*1a50*/  IMAD.HI.U32 R13, R6, R53, RZ ;  /* 0x00000035060d7227 */ /* 0x000fe200078e00ff */
[----:B------:R-:W-:-:S03]  /*1a60*/  ISETP.GT.U32.AND P1, PT, R8, R43, PT ;  /* 0x0000002b0800720c */ /* 0x000fc60003f24070 */
[----:B------:R-:W-:Y:S01]  /*1a70*/  @!P3 IMAD.IADD R47, R47, 0x1, -R8 ;  /* 0x000000012f2fb824 */ /* 0x000fe200078e0a08 */
[C---:B------:R-:W-:Y:S01]  /*1a80*/  ISETP.GT.U32.AND P3, PT, R8.reuse, R45, PT ;  /* 0x0000002d0800720c */ /* 0x040fe20003f64070 */
[----:B------:R-:W-:Y:S02]  /*1a90*/  IMAD R49, R8, R30, R49 ;  /* 0x0000001e08317224 */ /* 0x000fe400078e0231 */
[----:B------:R-:W-:-:S04]  /*1aa0*/  IMAD.HI.U32 R26, R6, R55, RZ ;  /* 0x00000037061a7227 */ /* 0x000fc800078e00ff */
[----:B------:R-:W-:Y:S02]  /*1ab0*/  IMAD.MOV R13, RZ, RZ, -R13 ;  /* 0x000000ffff0d7224 */ /* 0x000fe400078e0a0d */
[----:B------:R-:W-:Y:S02]  /*1ac0*/  VIADD R30, R5, 0xa ;  /* 0x0000000a051e7836 */ /* 0x000fe40000000000 */
[----:B------:R-:W-:-:S03]  /*1ad0*/  IMAD.HI.U32 R28, R6, R57, RZ ;  /* 0x00000039061c7227 */ /* 0x000fc600078e00ff */
[----:B------:R-:W-:Y:S01]  /*1ae0*/  IABS R51, R30 ;  /* 0x0000001e00337213 */ /* 0x000fe20000000000 */
[----:B------:R-:W-:Y:S02]  /*1af0*/  IMAD.MOV R26, RZ, RZ, -R26 ;  /* 0x000000ffff1a7224 */ /* 0x000fe400078e0a1a */
[----:B------:R-:W-:Y:S01]  /*1b00*/  IMAD R53, R8, R13, R53 ;  /* 0x0000000d08357224 */ /* 0x000fe200078e0235 */
[----:B------:R-:W-:Y:S01]  /*1b10*/  LOP3.LUT R13, R0, 0x3, RZ, 0xc0, !PT ;  /* 0x00000003000d7812 */ /* 0x000fe200078ec0ff */
[----:B------:R-:W-:Y:S01]  /*1b20*/  @!P5 IMAD.IADD R39, R39, 0x1, -R8 ;  /* 0x000000012727d824 */ /* 0x000fe200078e0a08 */
[C---:B------:R-:W-:Y:S01]  /*1b30*/  ISETP.GT.U32.AND P5, PT, R8.reuse, R49, PT ;  /* 0x000000310800720c */ /* 0x040fe20003fa4070 */
[----:B------:R-:W-:Y:S02]  /*1b40*/  IMAD.MOV R28, RZ, RZ, -R28 ;  /* 0x000000ffff1c7224 */ /* 0x000fe400078e0a1c */
[C---:B------:R-:W-:Y:S01]  /*1b50*/  IMAD R55, R8.reuse, R26, R55 ;  /* 0x0000001a08377224 */ /* 0x040fe200078e0237 */
[----:B------:R-:W-:Y:S01]  /*1b60*/  SHF.R.U32.HI R26, RZ, 0x2, R0 ;  /* 0x00000002ff1a7819 */ /* 0x000fe20000011600 */
[----:B------:R-:W-:Y:S01]  /*1b70*/  @!P1 IMAD.IADD R43, R43, 0x1, -R8 ;  /* 0x000000012b2b9824 */ /* 0x000fe200078e0a08 */
[C---:B------:R-:W-:Y:S01]  /*1b80*/  ISETP.GT.U32.AND P1, PT, R8.reuse, R53, PT ;  /* 0x000000350800720c */ /* 0x040fe20003f24070 */
[----:B------:R-:W-:-:S02]  /*1b90*/  IMAD R57, R8, R28, R57 ;  /* 0x0000001c08397224 */ /* 0x000fc400078e0239 */
[----:B------:R-:W-:Y:S01]  /*1ba0*/  @!P3 IMAD.IADD R45, R45, 0x1, -R8 ;  /* 0x000000012d2db824 */ /* 0x000fe200078e0a08 */
[----:B------:R-:W-:Y:S01]  /*1bb0*/  ISETP.GT.U32.AND P3, PT, R8, R55, PT ;  /* 0x000000370800720c */ /* 0x000fe20003f64070 */
[----:B------:R-:W-:Y:S02]  /*1bc0*/  VIADD R28, R5, 0x2 ;  /* 0x00000002051c7836 */ /* 0x000fe40000000000 */
[----:B------:R-:W-:-:S03]  /*1bd0*/  IMAD.HI.U32 R12, R6, R51, RZ ;  /* 0x00000033060c7227 */ /* 0x000fc600078e00ff */
[----:B------:R-:W-:Y:S01]  /*1be0*/  IABS R59, R28 ;  /* 0x0000001c003b7213 */ /* 0x000fe20000000000 */
[----:B------:R-:W-:Y:S02]  /*1bf0*/  IMAD.MOV R12, RZ, RZ, -R12 ;  /* 0x000000ffff0c7224 */ /* 0x000fe400078e0a0c */
[--C-:B------:R-:W-:Y:S01]  /*1c00*/  @!P5 IMAD.IADD R49, R49, 0x1, -R8.reuse ;  /* 0x000000013131d824 */ /* 0x100fe200078e0a08 */
[C---:B------:R-:W-:Y:S01]  /*1c10*/  ISETP.GT.U32.AND P5, PT, R8.reuse, R57, PT ;  /* 0x000000390800720c */ /* 0x040fe20003fa4070 */
[C---:B------:R-:W-:Y:S02]  /*1c20*/  IMAD R51, R8.reuse, R12, R51 ;  /* 0x0000000c08337224 */ /* 0x040fe400078e0233 */
[----:B------:R-:W-:Y:S01]  /*1c30*/  @!P6 IMAD.MOV R35, RZ, RZ, -R35 ;  /* 0x000000ffff23e224 */ /* 0x000fe200078e0a23 */
[----:B------:R-:W-:Y:S01]  /*1c40*/  ISETP.GT.U32.AND P6, PT, R8, R47, PT ;  /* 0x0000002f0800720c */ /* 0x000fe20003fc4070 */
[----:B------:R-:W-:Y:S01]  /*1c50*/  @!P1 IMAD.IADD R53, R53, 0x1, -R8 ;  /* 0x0000000135359824 */ /* 0x000fe200078e0a08 */
[----:B------:R-:W-:Y:S01]  /*1c60*/  ISETP.GE.AND P1, PT, R44, RZ, PT ;  /* 0x000000ff2c00720c */ /* 0x000fe20003f26270 */
[----:B------:R-:W-:Y:S01]  /*1c70*/  @!P0 IMAD.MOV R37, RZ, RZ, -R37 ;  /* 0x000000ffff258224 */ /* 0x000fe200078e0a25 */
[----:B------:R-:W-:Y:S01]  /*1c80*/  ISETP.GT.U32.AND P0, PT, R8, R49, PT ;  /* 0x000000310800720c */ /* 0x000fe20003f04070 */
[----:B------:R-:W-:-:S04]  /*1c90*/  IMAD.HI.U32 R12, R6, R59, RZ ;  /* 0x0000003b060c7227 */ /* 0x000fc800078e00ff */
[----:B------:R-:W-:-:S04]  /*1ca0*/  IMAD.HI.U32 R6, R6, R61, RZ ;  /* 0x0000003d06067227 */ /* 0x000fc800078e00ff */
[--C-:B------:R-:W-:Y:S01]  /*1cb0*/  @!P2 IMAD.IADD R41, R41, 0x1, -R8.reuse ;  /* 0x000000012929a824 */ /* 0x100fe200078e0a08 */
[----:B------:R-:W-:Y:S01]  /*1cc0*/  ISETP.GT.U32.AND P2, PT, R8, R51, PT ;  /* 0x000000330800720c */ /* 0x000fe20003f44070 */
[----:B------:R-:W-:Y:S01]  /*1cd0*/  @!P3 IMAD.IADD R55, R55, 0x1, -R8 ;  /* 0x000000013737b824 */ /* 0x000fe200078e0a08 */
[----:B------:R-:W-:Y:S01]  /*1ce0*/  ISETP.GE.AND P3, PT, R46, RZ, PT ;  /* 0x000000ff2e00720c */ /* 0x000fe20003f66270 */
[----:B------:R-:W-:Y:S02]  /*1cf0*/  IMAD.MOV R12, RZ, RZ, -R12 ;  /* 0x000000ffff0c7224 */ /* 0x000fe400078e0a0c */
[----:B------:R-:W-:Y:S02]  /*1d00*/  IMAD.MOV R6, RZ, RZ, -R6 ;  /* 0x000000ffff067224 */ /* 0x000fe400078e0a06 */
[----:B------:R-:W-:Y:S01]  /*1d10*/  IMAD R59, R8, R12, R59 ;  /* 0x0000000c083b7224 */ /* 0x000fe200078e023b */
[----:B------:R-:W-:Y:S01]  /*1d20*/  LOP3.LUT R12, R0, 0x60, RZ, 0xc0, !PT ;  /* 0x00000060000c7812 */ /* 0x000fe200078ec0ff */
[----:B------:R-:W-:-:S02]  /*1d30*/  IMAD R61, R8, R6, R61 ;  /* 0x00000006083d7224 */ /* 0x000fc400078e023d */
[--C-:B------:R-:W-:Y:S01]  /*1d40*/  @!P6 IMAD.IADD R47, R47, 0x1, -R8.reuse ;  /* 0x000000012f2fe824 */ /* 0x100fe200078e0a08 */
[----:B------:R-:W-:Y:S01]  /*1d50*/  ISETP.GE.AND P6, PT, R32, RZ, PT ;  /* 0x000000ff2000720c */ /* 0x000fe20003fc6270 */
[----:B------:R-:W-:Y:S01]  /*1d60*/  @!P1 IMAD.MOV R45, RZ, RZ, -R45 ;  /* 0x000000ffff2d9224 */ /* 0x000fe200078e0a2d */
[C---:B------:R-:W-:Y:S01]  /*1d70*/  ISETP.GT.U32.AND P1, PT, R8.reuse, R59, PT ;  /* 0x0000003b0800720c */ /* 0x040fe20003f24070 */
[--C-:B------:R-:W-:Y:S01]  /*1d80*/  @!P0 IMAD.IADD R49, R49, 0x1, -R8.reuse ;  /* 0x0000000131318824 */ /* 0x100fe200078e0a08 */
[----:B------:R-:W-:Y:S01]  /*1d90*/  ISETP.GT.U32.AND P0, PT, R8, R61, PT ;  /* 0x0000003d0800720c */ /* 0x000fe20003f04070 */
[--C-:B------:R-:W-:Y:S01]  /*1da0*/  @!P2 IMAD.IADD R51, R51, 0x1, -R8.reuse ;  /* 0x000000013333a824 */ /* 0x100fe200078e0a08 */
[----:B------:R-:W-:Y:S01]  /*1db0*/  ISETP.GE.AND P2, PT, R42, RZ, PT ;  /* 0x000000ff2a00720c */ /* 0x000fe20003f46270 */
[----:B------:R-:W-:Y:S01]  /*1dc0*/  @!P3 IMAD.MOV R47, RZ, RZ, -R47 ;  /* 0x000000ffff2fb224 */ /* 0x000fe200078e0a2f */
[----:B------:R-:W-:Y:S01]  /*1dd0*/  ISETP.GE.AND P3, PT, R48, RZ, PT ;  /* 0x000000ff3000720c */ /* 0x000fe20003f66270 */
[----:B------:R-:W-:Y:S01]  /*1de0*/  @!P4 IMAD.MOV R39, RZ, RZ, -R39 ;  /* 0x000000ffff27c224 */ /* 0x000fe200078e0a27 */
[C---:B------:R-:W-:Y:S01]  /*1df0*/  ISETP.GT.U32.AND P4, PT, R8.reuse, R51, PT ;  /* 0x000000330800720c */ /* 0x040fe20003f84070 */
[----:B------:R-:W-:Y:S01]  /*1e00*/  @!P5 IMAD.IADD R57, R57, 0x1, -R8 ;  /* 0x000000013939d824 */ /* 0x000fe200078e0a08 */
[----:B------:R-:W-:Y:S01]  /*1e10*/  ISETP.GT.U32.AND P5, PT, R8, R53, PT ;  /* 0x000000350800720c */ /* 0x000fe20003fa4070 */
[----:B------:R-:W-:-:S02]  /*1e20*/  @!P6 IMAD.MOV R41, RZ, RZ, -R41 ;  /* 0x000000ffff29e224 */ /* 0x000fc400078e0a29 */
[--C-:B------:R-:W-:Y:S01]  /*1e30*/  @!P1 IMAD.IADD R59, R59, 0x1, -R8.reuse ;  /* 0x000000013b3b9824 */ /* 0x100fe200078e0a08 */
[----:B------:R-:W-:Y:S01]  /*1e40*/  ISETP.GT.U32.AND P6, PT, R8, R57, PT ;  /* 0x000000390800720c */ /* 0x000fe20003fc4070 */
[--C-:B------:R-:W-:Y:S01]  /*1e50*/  @!P0 IMAD.IADD R61, R61, 0x1, -R8.reuse ;  /* 0x000000013d3d8824 */ /* 0x100fe200078e0a08 */
[----:B------:R-:W-:Y:S01]  /*1e60*/  ISETP.GE.AND P1, PT, R54, RZ, PT ;  /* 0x000000ff3600720c */ /* 0x000fe20003f26270 */
[----:B------:R-:W-:Y:S01]  /*1e70*/  @!P2 IMAD.MOV R43, RZ, RZ, -R43 ;  /* 0x000000ffff2ba224 */ /* 0x000fe200078e0a2b */
[C---:B------:R-:W-:Y:S01]  /*1e80*/  ISETP.GT.U32.AND P2, PT, R8.reuse, R55, PT ;  /* 0x000000370800720c */ /* 0x040fe20003f44070 */
[----:B------:R-:W-:Y:S01]  /*1e90*/  @!P3 IMAD.MOV R49, RZ, RZ, -R49 ;  /* 0x000000ffff31b224 */ /* 0x000fe200078e0a31 */
[C---:B------:R-:W-:Y:S01]  /*1ea0*/  ISETP.GT.U32.AND P0, PT, R8.reuse, R59, PT ;  /* 0x0000003b0800720c */ /* 0x040fe20003f04070 */
[--C-:B------:R-:W-:Y:S01]  /*1eb0*/  @!P4 IMAD.IADD R51, R51, 0x1, -R8.reuse ;  /* 0x000000013333c824 */ /* 0x100fe200078e0a08 */
[----:B------:R-:W-:Y:S01]  /*1ec0*/  ISETP.GT.U32.AND P3, PT, R8, R61, PT ;  /* 0x0000003d0800720c */ /* 0x000fe20003f64070 */
[--C-:B------:R-:W-:Y:S01]  /*1ed0*/  @!P5 IMAD.IADD R53, R53, 0x1, -R8.reuse ;  /* 0x000000013535d824 */ /* 0x100fe200078e0a08 */
[----:B------:R-:W-:Y:S01]  /*1ee0*/  ISETP.GE.AND P4, PT, R5, RZ, PT ;  /* 0x000000ff0500720c */ /* 0x000fe20003f86270 */
[----:B------:R-:W-:Y:S01]  /*1ef0*/  IMAD.SHL.U32 R5, R0, 0x40, RZ ;  /* 0x0000004000057824 */ /* 0x000fe200078e00ff */
[----:B------:R-:W-:Y:S01]  /*1f00*/  ISETP.GE.AND P5, PT, R30, RZ, PT ;  /* 0x000000ff1e00720c */ /* 0x000fe20003fa6270 */
[--C-:B------:R-:W-:Y:S01]  /*1f10*/  @!P6 IMAD.IADD R57, R57, 0x1, -R8.reuse ;  /* 0x000000013939e824 */ /* 0x100fe200078e0a08 */
[----:B------:R-:W-:Y:S01]  /*1f20*/  ISETP.GE.AND P6, PT, R52, RZ, PT ;  /* 0x000000ff3400720c */ /* 0x000fe20003fc6270 */
[----:B------:R-:W-:Y:S01]  /*1f30*/  IMAD.SHL.U32 R6, R0, 0x8, RZ ;  /* 0x0000000800067824 */ /* 0x000fe200078e00ff */
[----:B------:R-:W-:Y:S01]  /*1f40*/  LOP3.LUT R5, R5, 0x1c0, RZ, 0xc0, !PT ;  /* 0x000001c005057812 */ /* 0x000fe200078ec0ff */
[--C-:B------:R-:W-:Y:S01]  /*1f50*/  @!P2 IMAD.IADD R55, R55, 0x1, -R8.reuse ;  /* 0x000000013737a824 */ /* 0x100fe200078e0a08 */
[----:B------:R-:W-:Y:S01]  /*1f60*/  ISETP.GE.AND P2, PT, R50, RZ, PT ;  /* 0x000000ff3200720c */ /* 0x000fe20003f46270 */
[--C-:B------:R-:W-:Y:S01]  /*1f70*/  @!P0 IMAD.IADD R59, R59, 0x1, -R8.reuse ;  /* 0x000000013b3b8824 */ /* 0x100fe200078e0a08 */
[----:B------:R-:W-:Y:S01]  /*1f80*/  ISETP.GE.AND P0, PT, R28, RZ, PT ;  /* 0x000000ff1c00720c */ /* 0x000fe20003f06270 */
[----:B------:R-:W-:Y:S01]  /*1f90*/  @!P3 IMAD.IADD R61, R61, 0x1, -R8 ;  /* 0x000000013d3db824 */ /* 0x000fe200078e0a08 */
[----:B------:R-:W-:Y:S01]  /*1fa0*/  ISETP.NE.AND P3, PT, R27, RZ, PT ;  /* 0x000000ff1b00720c */ /* 0x000fe20003f65270 */
[----:B------:R-:W-:Y:S01]  /*1fb0*/  VIADD R63, R5, UR4 ;  /* 0x00000004053f7c36 */ /* 0x000fe20008000000 */
[----:B------:R-:W-:Y:S01]  /*1fc0*/  LOP3.LUT R8, RZ, R27, RZ, 0x33, !PT ;  /* 0x0000001bff087212 */ /* 0x000fe200078e33ff */
[----:B------:R-:W-:-:S02]  /*1fd0*/  IMAD.SHL.U32 R5, R0, 0x2, RZ ;  /* 0x0000000200057824 */ /* 0x000fc400078e00ff */
[----:B------:R-:W-:Y:S01]  /*1fe0*/  IMAD R63, R12, 0x10, R63 ;  /* 0x000000100c3f7824 */ /* 0x000fe200078e023f */
[C---:B------:R-:W-:Y:S01]  /*1ff0*/  SEL R17, R8.reuse, R17, !P3 ;  /* 0x0000001108117207 */ /* 0x040fe20005800000 */
[----:B------:R-:W-:Y:S01]  /*2000*/  IMAD R13, R13, 0x88, RZ ;  /* 0x000000880d0d7824 */ /* 0x000fe200078e02ff */
[C---:B------:R-:W-:Y:S01]  /*2010*/  SEL R16, R8.reuse, R16, !P3 ;  /* 0x0000001008107207 */ /* 0x040fe20005800000 */
[----:B------:R-:W-:Y:S01]  /*2020*/  @!P6 IMAD.MOV R55, RZ, RZ, -R55 ;  /* 0x000000ffff37e224 */ /* 0x000fe200078e0a37 */
[----:B------:R-:W-:Y:S01]  /*2030*/  SEL R24, R8, R24, !P3 ;  /* 0x0000001808187207 */ /* 0x000fe20005800000 */
[----:B------:R-:W-:Y:S01]  /*2040*/  IMAD R17, R17, UR35, RZ ;  /* 0x0000002311117c24 */ /* 0x000fe2000f8e02ff */
[----:B------:R-:W-:Y:S01]  /*2050*/  SGXT.U32 R12, R26, 0x3 ;  /* 0x000000031a0c781a */ /* 0x000fe20000000000 */
[----:B------:R-:W-:Y:S01]  /*2060*/  IMAD R16, R16, UR35, RZ ;  /* 0x0000002310107c24 */ /* 0x000fe2000f8e02ff */
[----:B------:R-:W-:Y:S01]  /*2070*/  LOP3.LUT R26, R6, 0x30, R5, 0x48, !PT ;  /* 0x00000030061a7812 */ /* 0x000fe200078e4805 */
[----:B------:R-:W-:Y:S01]  /*2080*/  IMAD R24, R24, UR35, RZ ;  /* 0x0000002318187c24 */ /* 0x000fe2000f8e02ff */
[C---:B------:R-:W-:Y:S01]  /*2090*/  SEL R18, R8.reuse, R18, !P3 ;  /* 0x0000001208127207 */ /* 0x040fe20005800000 */
[----:B------:R-:W-:Y:S01]  /*20a0*/  @!P5 IMAD.MOV R51, RZ, RZ, -R51 ;  /* 0x000000ffff33d224 */ /* 0x000fe200078e0a33 */
[C---:B------:R-:W-:Y:S01]  /*20b0*/  SEL R19, R8.reuse, R19, !P3 ;  /* 0x0000001308137207 */ /* 0x040fe20005800000 */
[----:B------:R-:W-:Y:S01]  /*20c0*/  @!P2 IMAD.MOV R53, RZ, RZ, -R53 ;  /* 0x000000ffff35a224 */ /* 0x000fe200078e0a35 */
[----:B------:R-:W-:Y:S01]  /*20d0*/  SEL R23, R8, R23, !P3 ;  /* 0x0000001708177207 */ /* 0x000fe20005800000 */
[----:B------:R-:W-:Y:S01]  /*20e0*/  IMAD R18, R18, UR35, RZ ;  /* 0x0000002312127c24 */ /* 0x000fe2000f8e02ff */
[----:B------:R-:W-:Y:S01]  /*20f0*/  IADD3 R30, P6, R17, UR32, RZ ;  /* 0x00000020111e7c10 */ /* 0x000fe2000ffde0ff */
[----:B------:R-:W-:Y:S01]  /*2100*/  IMAD R19, R19, UR35, RZ ;  /* 0x0000002313137c24 */ /* 0x000fe2000f8e02ff */
[----:B------:R-:W-:Y:S01]  /*2110*/  SHF.R.S32.HI R32, RZ, 0x1f, R17 ;  /* 0x0000001fff207819 */ /* 0x000fe20000011411 */
[----:B------:R-:W-:Y:S01]  /*2120*/  IMAD R23, R23, UR35, RZ ;  /* 0x0000002317177c24 */ /* 0x000fe2000f8e02ff */
[----:B------:R-:W-:Y:S01]  /*2130*/  LOP3.LUT R12, R13, R12, RZ, 0xfc, !PT ;  /* 0x0000000c0d0c7212 */ /* 0x000fe200078efcff */
[----:B------:R-:W-:Y:S01]  /*2140*/  IMAD.IADD R13, R26, 0x1, R63 ;  /* 0x000000011a0d7824 */ /* 0x000fe200078e023f */
[C---:B------:R-:W-:Y:S01]  /*2150*/  SEL R20, R8.reuse, R20, !P3 ;  /* 0x0000001408147207 */ /* 0x040fe20005800000 */
[----:B------:R-:W-:Y:S01]  /*2160*/  @!P1 IMAD.MOV R57, RZ, RZ, -R57 ;  /* 0x000000ffff399224 */ /* 0x000fe200078e0a39 */
[C---:B------:R-:W-:Y:S01]  /*2170*/  SEL R21, R8.reuse, R21, !P3 ;  /* 0x0000001508157207 */ /* 0x040fe20005800000 */
[----:B------:R-:W-:Y:S01]  /*2180*/  @!P0 IMAD.MOV R59, RZ, RZ, -R59 ;  /* 0x000000ffff3b8224 */ /* 0x000fe200078e0a3b */
[----:B------:R-:W-:Y:S01]  /*2190*/  SEL R31, R8, R31, !P3 ;  /* 0x0000001f081f7207 */ /* 0x000fe20005800000 */
[----:B------:R-:W-:Y:S01]  /*21a0*/  @!P4 IMAD.MOV R61, RZ, RZ, -R61 ;  /* 0x000000ffff3dc224 */ /* 0x000fe200078e0a3d */
[----:B------:R-:W-:Y:S01]  /*21b0*/  IADD3 R26, P5, R16, UR32, RZ ;  /* 0x00000020101a7c10 */ /* 0x000fe2000ffbe0ff */
[----:B------:R-:W-:Y:S01]  /*21c0*/  IMAD R20, R20, UR35, RZ ;  /* 0x0000002314147c24 */ /* 0x000fe2000f8e02ff */
[----:B------:R-:W-:Y:S01]  /*21d0*/  SHF.R.S32.HI R42, RZ, 0x1f, R16 ;  /* 0x0000001fff2a7819 */ /* 0x000fe20000011410 */
[----:B------:R-:W-:Y:S01]  /*21e0*/  IMAD R21, R21, UR35, RZ ;  /* 0x0000002315157c24 */ /* 0x000fe2000f8e02ff */
[----:B------:R-:W-:Y:S01]  /*21f0*/  IADD3.X R32, R32, UR33, RZ, P6, !PT ;  /* 0x0000002120207c10 */ /* 0x000fe2000b7fe4ff */
[----:B------:R-:W-:Y:S01]  /*2200*/  IMAD R44, R31, UR35, RZ ;  /* 0x000000231f2c7c24 */ /* 0x000fe2000f8e02ff */
[----:B------:R-:W-:-:S02]  /*2210*/  SEL R25, R8, R25, !P3 ;  /* 0x0000001908197207 */ /* 0x000fc40005800000 */
[----:B------:R-:W-:Y:S02]  /*2220*/  CS2R R62, SRZ ;  /* 0x00000000003e7805 */ /* 0x000fe4000001ff00 */
[----:B------:R-:W-:Y:S02]  /*2230*/  IADD3 R16, P6, R24, UR32, RZ ;  /* 0x0000002018107c10 */ /* 0x000fe4000ffde0ff */
[----:B------:R-:W-:Y:S02]  /*2240*/  SEL R22, R8, R22, !P3 ;  /* 0x0000001608167207 */ /* 0x000fe40005800000 */
[----:B------:R-:W-:Y:S02]  /*2250*/  IADD3.X R42, R42, UR33, RZ, P5, !PT ;  /* 0x000000212a2a7c10 */ /* 0x000fe4000affe4ff */
[----:B------:R-:W-:Y:S01]  /*2260*/  SEL R29, R8, R29, !P3 ;  /* 0x0000001d081d7207 */ /* 0x000fe20005800000 */
[----:B------:R-:W-:Y:S01]  /*2270*/  IMAD R22, R22, UR35, RZ ;  /* 0x0000002316167c24 */ /* 0x000fe2000f8e02ff */
[----:B------:R-:W-:-:S02]  /*2280*/  IADD3 R28, P0, R18, UR32, RZ ;  /* 0x00000020121c7c10 */ /* 0x000fc4000ff1e0ff */
[----:B------:R-:W-:Y:S02]  /*2290*/  IADD3 R27, P1, R19, UR32, RZ ;  /* 0x00000020131b7c10 */ /* 0x000fe4000ff3e0ff */
[----:B------:R-:W-:Y:S02]  /*22a0*/  IADD3 R17, P5, R23, UR32, RZ ;  /* 0x0000002017117c10 */ /* 0x000fe4000ffbe0ff */
[----:B------:R-:W-:Y:S01]  /*22b0*/  R2UR UR14, R16 ;  /* 0x00000000100e72ca */ /* 0x000fe200000e0000 */
[----:B------:R-:W-:Y:S01]  /*22c0*/  IMAD R16, R25, UR35, RZ ;  /* 0x0000002319107c24 */ /* 0x000fe2000f8e02ff */
[C---:B------:R-:W-:Y:S02]  /*22d0*/  SEL R33, R8.reuse, R33, !P3 ;  /* 0x0000002108217207 */ /* 0x040fe40005800000 */
[----:B------:R-:W-:Y:S02]  /*22e0*/  SHF.R.S32.HI R31, RZ, 0x1f, R18 ;  /* 0x0000001fff1f7819 */ /* 0x000fe40000011412 */
[C---:B------:R-:W-:Y:S01]  /*22f0*/  SEL R9, R8.reuse, R9, !P3 ;  /* 0x0000000908097207 */ /* 0x040fe20005800000 */
[----:B------:R-:W-:Y:S01]  /*2300*/  IMAD R33, R33, UR35, RZ ;  /* 0x0000002321217c24 */ /* 0x000fe2000f8e02ff */
[----:B------:R-:W-:-:S02]  /*2310*/  SEL R15, R8, R15, !P3 ;  /* 0x0000000f080f7207 */ /* 0x000fc40005800000 */
[C---:B------:R-:W-:Y:S02]  /*2320*/  SEL R11, R8.reuse, R11, !P3 ;  /* 0x0000000b080b7207 */ /* 0x040fe40005800000 */
[C---:B------:R-:W-:Y:S02]  /*2330*/  SEL R14, R8.reuse, R14, !P3 ;  /* 0x0000000e080e7207 */ /* 0x040fe40005800000 */
[C---:B------:R-:W-:Y:S01]  /*2340*/  SEL R10, R8.reuse, R10, !P3 ;  /* 0x0000000a080a7207 */ /* 0x040fe20005800000 */
[----:B------:R-:W-:Y:S01]  /*2350*/  IMAD R11, R11, UR35, RZ ;  /* 0x000000230b0b7c24 */ /* 0x000fe2000f8e02ff */
[C---:B------:R-:W-:Y:S02]  /*2360*/  SEL R35, R8.reuse, R35, !P3 ;  /* 0x0000002308237207 */ /* 0x040fe40005800000 */
[----:B------:R-:W-:Y:S01]  /*2370*/  SEL R37, R8, R37, !P3 ;  /* 0x0000002508257207 */ /* 0x000fe20005800000 */
[----:B------:R-:W-:Y:S01]  /*2380*/  IMAD R10, R10, UR35, RZ ;  /* 0x000000230a0a7c24 */ /* 0x000fe2000f8e02ff */
[C---:B------:R-:W-:Y:S01]  /*2390*/  SEL R39, R8.reuse, R39, !P3 ;  /* 0x0000002708277207 */ /* 0x040fe20005800000 */
        /* <DEDUP_REMOVED lines=19> */
[----:B------:R-:W-:Y:S01]  /*24d0*/  SEL R59, R8, R59, !P3 ;  /* 0x0000003b083b7207 */ /* 0x000fe20005800000 */
[----:B------:R-:W-:Y:S01]  /*24e0*/  IMAD R55, R55, UR35, RZ ;  /* 0x0000002337377c24 */ /* 0x000fe2000f8e02ff */
[----:B------:R-:W-:Y:S01]  /*24f0*/  R2UR UR6, R26 ;  /* 0x000000001a0672ca */ /* 0x000fe200000e0000 */
[----:B------:R-:W-:Y:S01]  /*2500*/  IMAD R57, R57, UR35, RZ ;  /* 0x0000002339397c24 */ /* 0x000fe2000f8e02ff */
[----:B------:R-:W-:Y:S01]  /*2510*/  SEL R8, R8, R61, !P3 ;  /* 0x0000003d08087207 */ /* 0x000fe20005800000 */
[----:B------:R-:W-:Y:S01]  /*2520*/  IMAD R59, R59, UR35, RZ ;  /* 0x000000233b3b7c24 */ /* 0x000fe2000f8e02ff */
[----:B------:R-:W-:-:S02]  /*2530*/  IADD3 R26, P2, R20, UR32, RZ ;  /* 0x00000020141a7c10 */ /* 0x000fc4000ff5e0ff */
[----:B------:R-:W-:Y:S02]  /*2540*/  CS2R R60, SRZ ;  /* 0x00000000003c7805 */ /* 0x000fe4000001ff00 */
[----:B------:R-:W-:Y:S02]  /*2550*/  R2UR UR7, R30 ;  /* 0x000000001e0772ca */ /* 0x000fe400000e0000 */
[----:B------:R-:W-:Y:S02]  /*2560*/  R2UR UR8, R28 ;  /* 0x000000001c0872ca */ /* 0x000fe400000e0000 */
[----:B------:R-:W-:Y:S02]  /*2570*/  R2UR UR9, R27 ;  /* 0x000000001b0972ca */ /* 0x000fe400000e0000 */
[----:B------:R-:W-:Y:S01]  /*2580*/  R2UR UR13, R17 ;  /* 0x00000000110d72ca */ /* 0x000fe200000e0000 */
[----:B------:R-:W-:Y:S01]  /*2590*/  IMAD R17, R29, UR35, RZ ;  /* 0x000000231d117c24 */ /* 0x000fe2000f8e02ff */
[----:B------:R-:W-:-:S02]  /*25a0*/  IADD3 R27, P3, R21, UR32, RZ ;  /* 0x00000020151b7c10 */ /* 0x000fc4000ff7e0ff */
[----:B------:R-:W-:Y:S02]  /*25b0*/  SHF.R.S32.HI R30, RZ, 0x1f, R19 ;  /* 0x0000001fff1e7819 */ /* 0x000fe40000011413 */
[----:B------:R-:W-:Y:S02]  /*25c0*/  SHF.R.S32.HI R28, RZ, 0x1f, R21 ;  /* 0x0000001fff1c7819 */ /* 0x000fe40000011415 */
[----:B------:R-:W-:Y:S02]  /*25d0*/  IADD3.X R31, R31, UR33, RZ, P0, !PT ;  /* 0x000000211f1f7c10 */ /* 0x000fe400087fe4ff */
[----:B------:R-:W-:Y:S02]  /*25e0*/  IADD3 R21, P0, R16, UR32, RZ ;  /* 0x0000002010157c10 */ /* 0x000fe4000ff1e0ff */
[----:B------:R-:W-:Y:S02]  /*25f0*/  R2UR UR10, R26 ;  /* 0x000000001a0a72ca */ /* 0x000fe400000e0000 */
[----:B------:R-:W-:-:S02]  /*2600*/  IADD3 R26, P4, R22, UR32, RZ ;  /* 0x00000020161a7c10 */ /* 0x000fc4000ff9e0ff */
[----:B------:R-:W-:Y:S02]  /*2610*/  R2UR UR11, R27 ;  /* 0x000000001b0b72ca */ /* 0x000fe400000e0000 */
[----:B------:R-:W-:Y:S02]  /*2620*/  SHF.R.S32.HI R29, RZ, 0x1f, R20 ;  /* 0x0000001fff1d7819 */ /* 0x000fe40000011414 */
[----:B------:R-:W-:Y:S02]  /*2630*/  IADD3.X R30, R30, UR33, RZ, P1, !PT ;  /* 0x000000211e1e7c10 */ /* 0x000fe40008ffe4ff */
[----:B------:R-:W-:Y:S02]  /*2640*/  IADD3 R20, P1, R17, UR32, RZ ;  /* 0x0000002011147c10 */ /* 0x000fe4000ff3e0ff */
[----:B------:R-:W-:Y:S02]  /*2650*/  IADD3.X R28, R28, UR33, RZ, P3, !PT ;  /* 0x000000211c1c7c10 */ /* 0x000fe40009ffe4ff */
[----:B------:R-:W-:-:S02]  /*2660*/  R2UR UR15, R21 ;  /* 0x00000000150f72ca */ /* 0x000fc400000e0000 */
[----:B------:R-:W-:Y:S02]  /*2670*/  SHF.R.S32.HI R27, RZ, 0x1f, R22 ;  /* 0x0000001fff1b7819 */ /* 0x000fe40000011416 */
[----:B------:R-:W-:Y:S02]  /*2680*/  IADD3 R18, P3, R33, UR32, RZ ;  /* 0x0000002021127c10 */ /* 0x000fe4000ff7e0ff */
[----:B------:R-:W-:Y:S02]  /*2690*/  SHF.R.S32.HI R21, RZ, 0x1f, R33 ;  /* 0x0000001fff157819 */ /* 0x000fe40000011421 */
[----:B------:R-:W-:Y:S02]  /*26a0*/  R2UR UR12, R26 ;  /* 0x000000001a0c72ca */ /* 0x000fe400000e0000 */
[----:B------:R-:W-:Y:S02]  /*26b0*/  R2UR UR16, R20 ;  /* 0x00000000141072ca */ /* 0x000fe400000e0000 */
[----:B------:R-:W-:-:S02]  /*26c0*/  SHF.R.S32.HI R26, RZ, 0x1f, R23 ;  /* 0x0000001fff1a7819 */ /* 0x000fc40000011417 */
[----:B------:R-:W-:Y:S02]  /*26d0*/  SHF.R.S32.HI R25, RZ, 0x1f, R24 ;  /* 0x0000001fff197819 */ /* 0x000fe40000011418 */
[----:B------:R-:W-:Y:S02]  /*26e0*/  IADD3.X R27, R27, UR33, RZ, P4, !PT ;  /* 0x000000211b1b7c10 */ /* 0x000fe4000a7fe4ff */
[----:B------:R-:W-:Y:S02]  /*26f0*/  IADD3.X R29, R29, UR33, RZ, P2, !PT ;  /* 0x000000211d1d7c10 */ /* 0x000fe400097fe4ff */
[----:B------:R-:W-:Y:S02]  /*2700*/  SHF.R.S32.HI R24, RZ, 0x1f, R16 ;  /* 0x0000001fff187819 */ /* 0x000fe40000011410 */
[----:B------:R-:W-:Y:S02]  /*2710*/  IADD3 R20, P4, R35, UR32, RZ ;  /* 0x0000002023147c10 */ /* 0x000fe4000ff9e0ff */
[----:B------:R-:W-:-:S02]  /*2720*/  SHF.R.S32.HI R23, RZ, 0x1f, R17 ;  /* 0x0000001fff177819 */ /* 0x000fc40000011411 */
[----:B------:R-:W-:Y:S02]  /*2730*/  IADD3.X R21, R21, UR33, RZ, P3, !PT ;  /* 0x0000002115157c10 */ /* 0x000fe40009ffe4ff */
[----:B------:R-:W-:Y:S02]  /*2740*/  IADD3 R19, P2, R44, UR32, RZ ;  /* 0x000000202c137c10 */ /* 0x000fe4000ff5e0ff */
[----:B------:R-:W-:Y:S02]  /*2750*/  IADD3 R17, P3, R47, UR32, RZ ;  /* 0x000000202f117c10 */ /* 0x000fe4000ff7e0ff */
[----:B------:R-:W-:Y:S02]  /*2760*/  R2UR UR18, R18 ;  /* 0x00000000121272ca */ /* 0x000fe400000e0000 */
[----:B------:R-:W-:Y:S02]  /*2770*/  IADD3.X R25, R25, UR33, RZ, P6, !PT ;  /* 0x0000002119197c10 */ /* 0x000fe4000b7fe4ff */
[----:B------:R-:W-:-:S02]  /*2780*/  IADD3.X R24, R24, UR33, RZ, P0, !PT ;  /* 0x0000002118187c10 */ /* 0x000fc400087fe4ff */
[----:B------:R-:W-:Y:S02]  /*2790*/  R2UR UR19, R20 ;  /* 0x00000000141372ca */ /* 0x000fe400000e0000 */
[----:B------:R-:W-:Y:S02]  /*27a0*/  R2UR UR17, R19 ;  /* 0x00000000131172ca */ /* 0x000fe400000e0000 */
[----:B------:R-:W-:Y:S02]  /*27b0*/  IADD3.X R26, R26, UR33, RZ, P5, !PT ;  /* 0x000000211a1a7c10 */ /* 0x000fe4000affe4ff */
[----:B------:R-:W-:Y:S02]  /*27c0*/  IADD3 R18, P6, R39, UR32, RZ ;  /* 0x0000002027127c10 */ /* 0x000fe4000ffde0ff */
[----:B------:R-:W-:Y:S02]  /*27d0*/  IADD3 R16, P0, R41, UR32, RZ ;  /* 0x0000002029107c10 */ /* 0x000fe4000ff1e0ff */
[----:B------:R-:W-:-:S02]  /*27e0*/  SHF.R.S32.HI R22, RZ, 0x1f, R44 ;  /* 0x0000001fff167819 */ /* 0x000fc4000001142c */
[----:B------:R-:W-:Y:S02]  /*27f0*/  SHF.R.S32.HI R20, RZ, 0x1f, R35 ;  /* 0x0000001fff147819 */ /* 0x000fe40000011423 */
[----:B------:R-:W-:Y:S02]  /*2800*/  R2UR UR25, R17 ;  /* 0x00000000111972ca */ /* 0x000fe400000e0000 */
[----:B------:R-:W-:Y:S02]  /*2810*/  IADD3 R19, P5, R37, UR32, RZ ;  /* 0x0000002025137c10 */ /* 0x000fe4000ffbe0ff */
[----:B------:R-:W-:Y:S02]  /*2820*/  SHF.R.S32.HI R17, RZ, 0x1f, R37 ;  /* 0x0000001fff117819 */ /* 0x000fe40000011425 */
[----:B------:R-:W-:Y:S02]  /*2830*/  R2UR UR21, R18 ;  /* 0x00000000121572ca */ /* 0x000fe400000e0000 */
[----:B------:R-:W-:-:S02]  /*2840*/  R2UR UR22, R16 ;  /* 0x00000000101672ca */ /* 0x000fc400000e0000 */
[----:B------:R-:W-:Y:S02]  /*2850*/  IADD3.X R22, R22, UR33, RZ, P2, !PT ;  /* 0x0000002116167c10 */ /* 0x000fe400097fe4ff */
[----:B------:R-:W-:Y:S02]  /*2860*/  IADD3.X R20, R20, UR33, RZ, P4, !PT ;  /* 0x0000002114147c10 */ /* 0x000fe4000a7fe4ff */
[----:B------:R-:W-:Y:S02]  /*2870*/  IADD3 R18, P2, R45, UR32, RZ ;  /* 0x000000202d127c10 */ /* 0x000fe4000ff5e0ff */
[----:B------:R-:W-:Y:S02]  /*2880*/  IADD3 R16, P4, R49, UR32, RZ ;  /* 0x0000002031107c10 */ /* 0x000fe4000ff9e0ff */
[----:B------:R-:W-:Y:S02]  /*2890*/  IADD3.X R17, R17, UR33, RZ, P5, !PT ;  /* 0x0000002111117c10 */ /* 0x000fe4000affe4ff */
[----:B------:R-:W-:-:S02]  /*28a0*/  SHF.R.S32.HI R45, RZ, 0x1f, R45 ;  /* 0x0000001fff2d7819 */ /* 0x000fc4000001142d */
[----:B------:R-:W-:Y:S02]  /*28b0*/  R2UR UR26, R16 ;  /* 0x00000000101a72ca */ /* 0x000fe400000e0000 */
[----:B------:R-:W-:Y:S02]  /*28c0*/  R2UR UR51, R17 ;  /* 0x00000000113372ca */ /* 0x000fe400000e0000 */
[----:B------:R-:W-:Y:S02]  /*28d0*/  SHF.R.S32.HI R16, RZ, 0x1f, R39 ;  /* 0x0000001fff107819 */ /* 0x000fe40000011427 */
[----:B------:R-:W-:Y:S02]  /*28e0*/  IADD3.X R17, R45, UR33, RZ, P2, !PT ;  /* 0x000000212d117c10 */ /* 0x000fe400097fe4ff */
[----:B------:R-:W-:Y:S02]  /*28f0*/  IADD3.X R16, R16, UR33, RZ, P6, !PT ;  /* 0x0000002110107c10 */ /* 0x000fe4000b7fe4ff */
[----:B------:R-:W-:Y:S01]  /*2900*/  R2UR UR50, R20 ;  /* 0x00000000143272ca */ /* 0x000fe200000e0000 */
[----:B------:R-:W-:Y:S01]  /*2910*/  IMAD R20, R9, UR35, RZ ;  /* 0x0000002309147c24 */ /* 0x000fe2000f8e02ff */
[----:B------:R-:W-:-:S02]  /*2920*/  R2UR UR55, R17 ;  /* 0x00000000113772ca */ /* 0x000fc400000e0000 */
[----:B------:R-:W-:Y:S02]  /*2930*/  R2UR UR20, R19 ;  /* 0x00000000131472ca */ /* 0x000fe400000e0000 */
[----:B------:R-:W-:Y:S02]  /*2940*/  IADD3.X R23, R23, UR33, RZ, P1, !PT ;  /* 0x0000002117177c10 */ /* 0x000fe40008ffe4ff */
[----:B------:R-:W-:Y:S02]  /*2950*/  IADD3 R37, P6, R53, UR32, RZ ;  /* 0x0000002035257c10 */ /* 0x000fe4000ffde0ff */
[----:B------:R-:W-:Y:S02]  /*2960*/  SHF.R.S32.HI R17, RZ, 0x1f, R53 ;  /* 0x0000001fff117819 */ /* 0x000fe40000011435 */
[----:B------:R-:W-:Y:S02]  /*2970*/  IADD3 R19, P1, R43, UR32, RZ ;  /* 0x000000202b137c10 */ /* 0x000fe4000ff3e0ff */
[----:B------:R-:W-:Y:S01]  /*2980*/  R2UR UR46, R24 ;  /* 0x00000000182e72ca */ /* 0x000fe200000e0000 */
[----:B------:R-:W-:Y:S01]  /*2990*/  IMAD R24, R8, UR35, RZ ;  /* 0x0000002308187c24 */ /* 0x000fe2000f8e02ff */
[----:B------:R-:W-:-:S02]  /*29a0*/  IADD3.X R17, R17, UR33, RZ, P6, !PT ;  /* 0x0000002111117c10 */ /* 0x000fc4000b7fe4ff */
[----:B------:R-:W-:Y:S02]  /*29b0*/  R2UR UR23, R19 ;  /* 0x00000000131772ca */ /* 0x000fe400000e0000 */
[----:B------:R-:W-:Y:S02]  /*29c0*/  R2UR UR24, R18 ;  /* 0x00000000121872ca */ /* 0x000fe400000e0000 */
[----:B------:R-:W-:Y:S01]  /*29d0*/  R2UR UR49, R21 ;  /* 0x00000000153172ca */ /* 0x000fe200000e0000 */
[----:B------:R-:W-:Y:S01]  /*29e0*/  IMAD R21, R7, UR34, RZ ;  /* 0x0000002207157c24 */ /* 0x000fe2000f8e02ff */
[----:B------:R-:W-:Y:S02]  /*29f0*/  SHF.R.S32.HI R47, RZ, 0x1f, R47 ;  /* 0x0000001fff2f7819 */ /* 0x000fe4000001142f */
[----:B------:R-:W-:Y:S02]  /*2a00*/  IADD3 R8, P6, R20, UR32, RZ ;  /* 0x0000002014087c10 */ /* 0x000fe4000ffde0ff */
[----:B------:R-:W-:-:S02]  /*2a10*/  SHF.R.S32.HI R19, RZ, 0x1f, R41 ;  /* 0x0000001fff137819 */ /* 0x000fc40000011429 */
[----:B------:R-:W-:Y:S02]  /*2a20*/  SHF.R.S32.HI R18, RZ, 0x1f, R43 ;  /* 0x0000001fff127819 */ /* 0x000fe4000001142b */
[----:B------:R-:W-:Y:S02]  /*2a30*/  SHF.R.S32.HI R20, RZ, 0x1f, R20 ;  /* 0x0000001fff147819 */ /* 0x000fe40000011414 */
[----:B------:R-:W-:Y:S01]  /*2a40*/  R2UR UR47, R23 ;  /* 0x00000000172f72ca */ /* 0x000fe200000e0000 */
[----:B------:R-:W-:Y:S01]  /*2a50*/  IMAD R23, R14, UR35, RZ ;  /* 0x000000230e177c24 */ /* 0x000fe2000f8e02ff */
[----:B------:R-:W-:Y:S01]  /*2a60*/  R2UR UR48, R22 ;  /* 0x00000000163072ca */ /* 0x000fe200000e0000 */
[----:B------:R-:W-:Y:S01]  /*2a70*/  IMAD R22, R15, UR35, RZ ;  /* 0x000000230f167c24 */ /* 0x000fe2000f8e02ff */
[----:B------:R-:W-:Y:S01]  /*2a80*/  R2UR UR52, R16 ;  /* 0x00000000103472ca */ /* 0x000fe200000e0000 */
[----:B------:R-:W-:Y:S01]  /*2a90*/  ULDC.64 UR34, c[0x0][0x210] ;  /* 0x0000840000227ab9 */ /* 0x000fe20000000a00 */
[----:B------:R-:W-:-:S02]  /*2aa0*/  IADD3.X R16, R47, UR33, RZ, P3, !PT ;  /* 0x000000212f107c10 */ /* 0x000fc40009ffe4ff */
[----:B------:R-:W-:Y:S02]  /*2ab0*/  IADD3.X R19, R19, UR33, RZ, P0, !PT ;  /* 0x0000002113137c10 */ /* 0x000fe400087fe4ff */
[----:B------:R-:W-:Y:S02]  /*2ac0*/  IADD3.X R18, R18, UR33, RZ, P1, !PT ;  /* 0x0000002112127c10 */ /* 0x000fe40008ffe4ff */
[----:B------:R-:W-:Y:S02]  /*2ad0*/  IADD3.X R20, R20, UR33, RZ, P6, !PT ;  /* 0x0000002114147c10 */ /* 0x000fe4000b7fe4ff */
[----:B------:R-:W-:Y:S01]  /*2ae0*/  IADD3 R7, P6, R21, UR34, RZ ;  /* 0x0000002215077c10 */ /* 0x000fe2000ffde0ff */
[----:B------:R-:W-:Y:S01]  /*2af0*/  ULDC UR34, c[0x0][0x238] ;  /* 0x00008e0000227ab9 */ /* 0x000fe20000000800 */
[----:B------:R-:W-:Y:S01]  /*2b00*/  R2UR UR56, R16 ;  /* 0x00000000103872ca */ /* 0x000fe200000e0000 */
[----:B------:R-:W-:Y:S01]  /*2b10*/  IMAD R34, R34, UR34, RZ ;  /* 0x0000002222227c24 */ /* 0x000fe2000f8e02ff */
[----:B------:R-:W-:Y:S01]  /*2b20*/  IADD3 R35, P0, R55, UR32, RZ ;  /* 0x0000002037237c10 */ /* 0x000fe2000ff1e0ff */
[----:B------:R-:W-:Y:S01]  /*2b30*/  IMAD R36, R36, UR34, RZ ;  /* 0x0000002224247c24 */ /* 0x000fe2000f8e02ff */
[----:B------:R-:W-:Y:S01]  /*2b40*/  R2UR UR53, R19 ;  /* 0x00000000133572ca */ /* 0x000fe200000e0000 */
[----:B------:R-:W-:Y:S01]  /*2b50*/  IMAD R38, R38, UR34, RZ ;  /* 0x0000002226267c24 */ /* 0x000fe2000f8e02ff */
[----:B------:R-:W-:Y:S01]  /*2b60*/  R2UR UR54, R18 ;  /* 0x00000000123672ca */ /* 0x000fe200000e0000 */
[----:B------:R-:W-:Y:S01]  /*2b70*/  IMAD R72, R72, UR34, RZ ;  /* 0x0000002248487c24 */ /* 0x000fe2000f8e02ff */
[----:B------:R-:W-:Y:S01]  /*2b80*/  SHF.R.S32.HI R16, RZ, 0x1f, R55 ;  /* 0x0000001fff107819 */ /* 0x000fe20000011437 */
[----:B------:R-:W-:Y:S01]  /*2b90*/  IMAD R74, R74, UR34, RZ ;  /* 0x000000224a4a7c24 */ /* 0x000fe2000f8e02ff */
[----:B------:R-:W-:Y:S01]  /*2ba0*/  IADD3 R39, P5, R51, UR32, RZ ;  /* 0x0000002033277c10 */ /* 0x000fe2000ffbe0ff */
[----:B------:R-:W-:Y:S01]  /*2bb0*/  IMAD R76, R76, UR34, RZ ;  /* 0x000000224c4c7c24 */ /* 0x000fe2000f8e02ff */
[----:B------:R-:W-:-:S02]  /*2bc0*/  SHF.R.S32.HI R19, RZ, 0x1f, R49 ;  /* 0x0000001fff137819 */ /* 0x000fc40000011431 */
[----:B------:R-:W-:Y:S02]  /*2bd0*/  CS2R R48, SRZ ;  /* 0x0000000000307805 */ /* 0x000fe4000001ff00 */
[----:B------:R-:W-:Y:S02]  /*2be0*/  SHF.R.S32.HI R18, RZ, 0x1f, R51 ;  /* 0x0000001fff127819 */ /* 0x000fe40000011433 */
[----:B------:R-:W-:Y:S02]  /*2bf0*/  CS2R R50, SRZ ;  /* 0x0000000000327805 */ /* 0x000fe4000001ff00 */
[----:B------:R-:W-:Y:S01]  /*2c00*/  LEA.HI.X.SX32 R21, R21, UR35, 0x1, P6 ;  /* 0x0000002315157c11 */ /* 0x000fe2000b0f0eff */
[----:B------:R-:W-:Y:S01]  /*2c10*/  IMAD R78, R78, UR34, RZ ;  /* 0x000000224e4e7c24 */ /* 0x000fe2000f8e02ff */
[----:B------:R-:W-:Y:S01]  /*2c20*/  R2UR UR35, R40 ;  /* 0x00000000282372ca */ /* 0x000fe200000e0000 */
[----:B------:R-:W-:Y:S01]  /*2c30*/  IMAD R80, R80, UR34, RZ ;  /* 0x0000002250507c24 */ /* 0x000fe2000f8e02ff */
[----:B------:R-:W-:Y:S01]  /*2c40*/  IADD3 R33, P1, R57, UR32, RZ ;  /* 0x0000002039217c10 */ /* 0x000fe2000ff3e0ff */
[----:B------:R-:W-:Y:S01]  /*2c50*/  IMAD R82, R82, UR34, RZ ;  /* 0x0000002252527c24 */ /* 0x000fe2000f8e02ff */
[----:B------:R-:W-:Y:S01]  /*2c60*/  IADD3.X R16, R16, UR33, RZ, P0, !PT ;  /* 0x0000002110107c10 */ /* 0x000fe200087fe4ff */
[----:B------:R-:W-:Y:S01]  /*2c70*/  IMAD R84, R84, UR34, RZ ;  /* 0x0000002254547c24 */ /* 0x000fe2000f8e02ff */
[----:B------:R-:W-:-:S02]  /*2c80*/  SHF.R.S32.HI R9, RZ, 0x1f, R57 ;  /* 0x0000001fff097819 */ /* 0x000fc40000011439 */
[----:B------:R-:W-:Y:S02]  /*2c90*/  CS2R R56, SRZ ;  /* 0x0000000000387805 */ /* 0x000fe4000001ff00 */
[----:B------:R-:W-:Y:S01]  /*2ca0*/  IADD3.X R19, R19, UR33, RZ, P4, !PT ;  /* 0x0000002113137c10 */ /* 0x000fe2000a7fe4ff */
[----:B------:R-:W-:Y:S01]  /*2cb0*/  IMAD R86, R86, UR34, RZ ;  /* 0x0000002256567c24 */ /* 0x000fe2000f8e02ff */
[----:B------:R-:W-:Y:S01]  /*2cc0*/  IADD3.X R18, R18, UR33, RZ, P5, !PT ;  /* 0x0000002112127c10 */ /* 0x000fe2000affe4ff */
[----:B------:R-:W-:Y:S01]  /*2cd0*/  IMAD R88, R88, UR34, RZ ;  /* 0x0000002258587c24 */ /* 0x000fe2000f8e02ff */
[----:B------:R-:W-:Y:S01]  /*2ce0*/  R2UR UR59, R17 ;  /* 0x00000000113b72ca */ /* 0x000fe200000e0000 */
[----:B------:R-:W-:Y:S01]  /*2cf0*/  IMAD R90, R90, UR34, RZ ;  /* 0x000000225a5a7c24 */ /* 0x000fe2000f8e02ff */
[----:B------:R-:W-:Y:S01]  /*2d00*/  R2UR UR60, R16 ;  /* 0x00000000103c72ca */ /* 0x000fe200000e0000 */
[----:B------:R-:W-:Y:S01]  /*2d10*/  IMAD R92, R92, UR34, RZ ;  /* 0x000000225c5c7c24 */ /* 0x000fe2000f8e02ff */
[----:B------:R-:W-:Y:S01]  /*2d20*/  IADD3.X R9, R9, UR33, RZ, P1, !PT ;  /* 0x0000002109097c10 */ /* 0x000fe20008ffe4ff */
[----:B------:R-:W-:Y:S01]  /*2d30*/  IMAD R94, R3, UR34, RZ ;  /* 0x00000022035e7c24 */ /* 0x000fe2000f8e02ff */
[----:B------:R-:W-:Y:S01]  /*2d40*/  R2UR UR38, R32 ;  /* 0x00000000202672ca */ /* 0x000fe200000e0000 */
[----:B------:R-:W-:Y:S01]  /*2d50*/  IMAD R96, R96, UR34, RZ ;  /* 0x0000002260607c24 */ /* 0x000fe2000f8e02ff */
[----:B------:R-:W-:-:S02]  /*2d60*/  R2UR UR40, R30 ;  /* 0x000000001e2872ca */ /* 0x000fc400000e0000 */
[----:B------:R-:W-:Y:S02]  /*2d70*/  R2UR UR43, R27 ;  /* 0x000000001b2b72ca */ /* 0x000fe400000e0000 */
[----:B------:R-:W-:Y:S02]  /*2d80*/  R2UR UR57, R19 ;  /* 0x00000000133972ca */ /* 0x000fe400000e0000 */
[----:B------:R-:W-:Y:S02]  /*2d90*/  R2UR UR58, R18 ;  /* 0x00000000123a72ca */ /* 0x000fe400000e0000 */
[----:B------:R-:W-:Y:S02]  /*2da0*/  IADD3 R14, P0, R22, UR32, RZ ;  /* 0x00000020160e7c10 */ /* 0x000fe4000ff1e0ff */
[----:B------:R-:W-:Y:S02]  /*2db0*/  IADD3 R15, P1, R11, UR32, RZ ;  /* 0x000000200b0f7c10 */ /* 0x000fe4000ff3e0ff */
[----:B------:R-:W-:-:S02]  /*2dc0*/  IADD3 R16, P2, R23, UR32, RZ ;  /* 0x0000002017107c10 */ /* 0x000fc4000ff5e0ff */
[----:B------:R-:W-:Y:S02]  /*2dd0*/  IADD3 R17, P3, R10, UR32, RZ ;  /* 0x000000200a117c10 */ /* 0x000fe4000ff7e0ff */
[----:B------:R-:W-:Y:S02]  /*2de0*/  IADD3 R18, P4, R59, UR32, RZ ;  /* 0x000000203b127c10 */ /* 0x000fe4000ff9e0ff */
[----:B------:R-:W-:Y:S01]  /*2df0*/  IADD3 R19, P5, R24, UR32, RZ ;  /* 0x0000002018137c10 */ /* 0x000fe2000ffbe0ff */
[----:B------:R-:W-:Y:S01]  /*2e00*/  ULDC UR32, c[0x0][0x23c] ;  /* 0x00008f0000207ab9 */ /* 0x000fe20000000800 */
[----:B------:R-:W-:Y:S02]  /*2e10*/  SHF.R.S32.HI R22, RZ, 0x1f, R22 ;  /* 0x0000001fff167819 */ /* 0x000fe40000011416 */
[----:B------:R-:W-:Y:S02]  /*2e20*/  SHF.R.S32.HI R11, RZ, 0x1f, R11 ;  /* 0x0000001fff0b7819 */ /* 0x000fe4000001140b */
[----:B------:R-:W-:-:S02]  /*2e30*/  SHF.R.S32.HI R23, RZ, 0x1f, R23 ;  /* 0x0000001fff177819 */ /* 0x000fc40000011417 */
[----:B------:R-:W-:Y:S02]  /*2e40*/  SHF.R.S32.HI R10, RZ, 0x1f, R10 ;  /* 0x0000001fff0a7819 */ /* 0x000fe4000001140a */
[----:B------:R-:W-:Y:S02]  /*2e50*/  SHF.R.S32.HI R30, RZ, 0x1f, R59 ;  /* 0x0000001fff1e7819 */ /* 0x000fe4000001143b */
[----:B------:R-:W-:Y:S02]  /*2e60*/  CS2R R58, SRZ ;  /* 0x00000000003a7805 */ /* 0x000fe4000001ff00 */
[----:B------:R-:W-:Y:S02]  /*2e70*/  SHF.R.S32.HI R32, RZ, 0x1f, R24 ;  /* 0x0000001fff207819 */ /* 0x000fe40000011418 */
[----:B------:R-:W-:Y:S02]  /*2e80*/  LOP3.LUT R27, R0, 0x3f, RZ, 0xc0, !PT ;  /* 0x0000003f001b7812 */ /* 0x000fe400078ec0ff */
[----:B------:R-:W-:-:S02]  /*2e90*/  R2UR UR27, R39 ;  /* 0x00000000271b72ca */ /* 0x000fc400000e0000 */
[----:B------:R-:W-:Y:S01]  /*2ea0*/  R2UR UR37, R42 ;  /* 0x000000002a2572ca */ /* 0x000fe200000e0000 */
[----:B------:R-:W-:Y:S01]  /*2eb0*/  IMAD R27, R27, UR32, RZ ;  /* 0x000000201b1b7c24 */ /* 0x000fe2000f8e02ff */
[----:B------:R-:W-:Y:S01]  /*2ec0*/  R2UR UR42, R28 ;  /* 0x000000001c2a72ca */ /* 0x000fe200000e0000 */
[----:B------:R-:W-:Y:S01]  /*2ed0*/  USHF.L.U32 UR32, UR32, 0x6, URZ ;  /* 0x0000000620207899 */ /* 0x000fe2000800063f */
[----:B------:R-:W-:Y:S02]  /*2ee0*/  R2UR UR44, R26 ;  /* 0x000000001a2c72ca */ /* 0x000fe400000e0000 */
[----:B------:R-:W-:Y:S02]  /*2ef0*/  IADD3.X R22, R22, UR33, RZ, P0, !PT ;  /* 0x0000002116167c10 */ /* 0x000fe400087fe4ff */
[----:B------:R-:W-:Y:S02]  /*2f00*/  IADD3.X R24, R11, UR33, RZ, P1, !PT ;  /* 0x000000210b187c10 */ /* 0x000fe40008ffe4ff */
[----:B------:R-:W-:-:S02]  /*2f10*/  IADD3.X R26, R23, UR33, RZ, P2, !PT ;  /* 0x00000021171a7c10 */ /* 0x000fc400097fe4ff */
[----:B------:R-:W-:Y:S02]  /*2f20*/  IADD3.X R28, R10, UR33, RZ, P3, !PT ;  /* 0x000000210a1c7c10 */ /* 0x000fe40009ffe4ff */
[----:B------:R-:W-:Y:S02]  /*2f30*/  IADD3.X R30, R30, UR33, RZ, P4, !PT ;  /* 0x000000211e1e7c10 */ /* 0x000fe4000a7fe4ff */
[----:B------:R-:W-:Y:S01]  /*2f40*/  IADD3.X R32, R32, UR33, RZ, P5, !PT ;  /* 0x0000002120207c10 */ /* 0x000fe2000affe4ff */
[----:B------:R-:W-:Y:S01]  /*2f50*/  USHF.R.S32.HI UR33, URZ, 0x1f, UR35 ;  /* 0x0000001f3f217899 */ /* 0x000fe20008011423 */
[----:B------:R-:W-:Y:S02]  /*2f60*/  R2UR UR45, R25 ;  /* 0x00000000192d72ca */ /* 0x000fe400000e0000 */
[----:B------:R-:W-:Y:S01]  /*2f70*/  LOP3.LUT R25, R0, 0x7f, RZ, 0xc0, !PT ;  /* 0x0000007f00197812 */ /* 0x000fe200078ec0ff */
[----:B------:R-:W-:Y:S01]  /*2f80*/  ULEA.HI UR33, UR33, UR35, URZ, 0x6 ;  /* 0x0000002321217291 */ /* 0x000fe2000f8f303f */
[----:B------:R-:W-:Y:S01]  /*2f90*/  R2UR UR28, R37 ;  /* 0x00000000251c72ca */ /* 0x000fe200000e0000 */
[----:B------:R-:W-:Y:S01]  /*2fa0*/  USHF.L.U32 UR35, UR34, 0x6, URZ ;  /* 0x0000000622237899 */ /* 0x000fe2000800063f */
[----:B------:R-:W-:Y:S01]  /*2fb0*/  R2UR UR29, R35 ;  /* 0x00000000231d72ca */ /* 0x000fe200000e0000 */
[----:B------:R-:W-:Y:S01]  /*2fc0*/  USHF.R.S32.HI UR33, URZ, 0x6, UR33 ;  /* 0x000000063f217899 */ /* 0x000fe20008011421 */
[----:B------:R-:W-:-:S02]  /*2fd0*/  R2UR UR36, R33 ;  /* 0x00000000212472ca */ /* 0x000fc400000e0000 */
[----:B------:R-:W-:Y:S02]  /*2fe0*/  R2UR UR39, R31 ;  /* 0x000000001f2772ca */ /* 0x000fe400000e0000 */
[----:B------:R-:W-:Y:S02]  /*2ff0*/  R2UR UR41, R29 ;  /* 0x000000001d2972ca */ /* 0x000fe400000e0000 */
[----:B------:R-:W-:Y:S02]  /*3000*/  R2UR UR61, R9 ;  /* 0x00000000093d72ca */ /* 0x000fe400000e0000 */
[C---:B------:R-:W-:Y:S02]  /*3010*/  LOP3.LUT R29, R25.reuse, 0x8, RZ, 0x3c, !PT ;  /* 0x00000008191d7812 */ /* 0x040fe400078e3cff */
[C---:B------:R-:W-:Y:S02]  /*3020*/  LOP3.LUT R31, R25.reuse, 0x10, RZ, 0x3c, !PT ;  /* 0x00000010191f7812 */ /* 0x040fe400078e3cff */
[----:B------:R-:W-:-:S02]  /*3030*/  LOP3.LUT R33, R25, 0x18, RZ, 0x3c, !PT ;  /* 0x0000001819217812 */ /* 0x000fc400078e3cff */
[C---:B------:R-:W-:Y:S02]  /*3040*/  LOP3.LUT R35, R25.reuse, 0x20, RZ, 0x3c, !PT ;  /* 0x0000002019237812 */ /* 0x040fe400078e3cff */
[----:B------:R-:W-:Y:S02]  /*3050*/  LOP3.LUT R37, R25, 0x30, RZ, 0x3c, !PT ;  /* 0x0000003019257812 */ /* 0x000fe400078e3cff */
[----:B------:R-:W-:Y:S02]  /*3060*/  SHF.R.S32.HI R11, RZ, 0x1f, R27 ;  /* 0x0000001fff0b7819 */ /* 0x000fe4000001141b */
[C---:B------:R-:W-:Y:S02]  /*3070*/  LOP3.LUT R10, R12.reuse, 0x8, RZ, 0x3c, !PT ;  /* 0x000000080c0a7812 */ /* 0x040fe400078e3cff */
[C---:B------:R-:W-:Y:S02]  /*3080*/  LOP3.LUT R9, R12.reuse, 0x10, RZ, 0x3c, !PT ;  /* 0x000000100c097812 */ /* 0x040fe400078e3cff */
[----:B------:R-:W-:-:S07]  /*3090*/  LOP3.LUT R23, R12, 0x18, RZ, 0x3c, !PT ;  /* 0x000000180c177812 */ /* 0x000fce00078e3cff */
.L_x_2:
[C---:B------:R-:W-:Y:S02]  /*30a0*/  LOP3.LUT R39, R3.reuse, 0x4, RZ, 0xfc, !PT ;  /* 0x0000000403277812 */ /* 0x040fe400078efcff */
[----:B------:R-:W-:Y:S02]  /*30b0*/  LOP3.LUT R40, R3, 0x8, RZ, 0xfc, !PT ;  /* 0x0000000803287812 */ /* 0x000fe400078efcff */
[----:B------:R-:W-:Y:S02]  /*30c0*/  ISETP.GE.AND P5, PT, R39, UR5, PT ;  /* 0x0000000527007c0c */ /* 0x000fe4000bfa6270 */
[C---:B------:R-:W-:Y:S02]  /*30d0*/  ISETP.GE.AND P3, PT, R3.reuse, UR5, PT ;  /* 0x0000000503007c0c */ /* 0x040fe4000bf66270 */
[----:B------:R-:W-:Y:S02]  /*30e0*/  LOP3.LUT R39, R3, 0xc, RZ, 0xfc, !PT ;  /* 0x0000000c03277812 */ /* 0x000fe400078efcff */
[----:B------:R-:W-:-:S02]  /*30f0*/  ISETP.GE.AND P2, PT, R40, UR5, PT ;  /* 0x0000000528007c0c */ /* 0x000fc4000bf46270 */
[----:B------:R-:W-:Y:S02]  /*3100*/  LOP3.LUT R41, R3, 0x10, RZ, 0xfc, !PT ;  /* 0x0000001003297812 */ /* 0x000fe400078efcff */
[-C--:B------:R-:W-:Y:S02]  /*3110*/  IADD3 R42, P6, R96, R7.reuse, RZ ;  /* 0x00000007602a7210 */ /* 0x080fe40007fde0ff */
[----:B------:R-:W-:Y:S02]  /*3120*/  IADD3 R40, P1, R94, R7, RZ ;  /* 0x000000075e287210 */ /* 0x000fe40007f3e0ff */
[----:B------:R-:W-:Y:S02]  /*3130*/  ISETP.GE.AND P4, PT, R39, UR5, PT ;  /* 0x0000000527007c0c */ /* 0x000fe4000bf86270 */
[----:B------:R-:W-:Y:S02]  /*3140*/  LOP3.LUT R39, R3, 0x14, RZ, 0xfc, !PT ;  /* 0x0000001403277812 */ /* 0x000fe400078efcff */
[----:B------:R-:W-:-:S02]  /*3150*/  ISETP.GE.AND P0, PT, R41, UR5, PT ;  /* 0x0000000529007c0c */ /* 0x000fc4000bf06270 */
[----:B------:R-:W-:Y:S02]  /*3160*/  PRMT R54, RZ, 0x7610, R54 ;  /* 0x00007610ff367816 */ /* 0x000fe40000000036 */
[-C--:B------:R-:W-:Y:S02]  /*3170*/  LEA.HI.X.SX32 R43, R96, R21.reuse, 0x1, P6 ;  /* 0x00000015602b7211 */ /* 0x080fe400030f0eff */
[----:B------:R-:W-:Y:S02]  /*3180*/  LEA.HI.X.SX32 R41, R94, R21, 0x1, P1 ;  /* 0x000000155e297211 */ /* 0x000fe400008f0eff */
[----:B------:R-:W-:Y:S02]  /*3190*/  IADD3 R44, P6, R92, R7, RZ ;  /* 0x000000075c2c7210 */ /* 0x000fe40007fde0ff */
[----:B------:R-:W-:Y:S01]  /*31a0*/  ISETP.GE.AND P1, PT, R39, UR5, PT ;  /* 0x0000000527007c0c */ /* 0x000fe2000bf26270 */
[----:B------:R0:W2:Y:S01]  /*31b0*/  @!P3 LDG.E.U8 R54, desc[UR30][R40.64] ;  /* 0x0000001e2836b981 */ /* 0x0000a2000c1e1100 */
[----:B------:R-:W-:-:S02]  /*31c0*/  LOP3.LUT R39, R3, 0x18, RZ, 0xfc, !PT ;  /* 0x0000001803277812 */ /* 0x000fc400078efcff */
[----:B------:R-:W-:Y:S02]  /*31d0*/  PRMT R68, RZ, 0x7610, R68 ;  /* 0x00007610ff447816 */ /* 0x000fe40000000044 */
[----:B------:R-:W-:Y:S02]  /*31e0*/  LEA.HI.X.SX32 R45, R92, R21, 0x1, P6 ;  /* 0x000000155c2d7211 */ /* 0x000fe400030f0eff */
[----:B------:R-:W-:Y:S02]  /*31f0*/  IADD3 R46, P6, R90, R7, RZ ;  /* 0x000000075a2e7210 */ /* 0x000fe40007fde0ff */
[----:B------:R-:W-:Y:S01]  /*3200*/  ISETP.GE.AND P3, PT, R39, UR5, PT ;  /* 0x0000000527007c0c */ /* 0x000fe2000bf66270 */
[----:B------:R1:W3:Y:S01]  /*3210*/  @!P5 LDG.E.U8 R68, desc[UR30][R42.64] ;  /* 0x0000001e2a44d981 */ /* 0x0002e2000c1e1100 */
[----:B------:R-:W-:Y:S02]  /*3220*/  LOP3.LUT R39, R3, 0x1c, RZ, 0xfc, !PT ;  /* 0x0000001c03277812 */ /* 0x000fe400078efcff */
[----:B------:R-:W-:-:S02]  /*3230*/  PRMT R70, RZ, 0x7610, R70 ;  /* 0x00007610ff467816 */ /* 0x000fc40000000046 */
[----:B------:R-:W-:Y:S02]  /*3240*/  LEA.HI.X.SX32 R47, R90, R21, 0x1, P6 ;  /* 0x000000155a2f7211 */ /* 0x000fe400030f0eff */
[C---:B0-----:R-:W-:Y:S02]  /*3250*/  IADD3 R40, P6, R88.reuse, R7, RZ ;  /* 0x0000000758287210 */ /* 0x041fe40007fde0ff */
[----:B------:R-:W-:Y:S01]  /*3260*/  ISETP.GE.AND P5, PT, R39, UR5, PT ;  /* 0x0000000527007c0c */ /* 0x000fe2000bfa6270 */
[----:B------:R0:W4:Y:S01]  /*3270*/  @!P2 LDG.E.U8 R70, desc[UR30][R44.64] ;  /* 0x0000001e2c46a981 */ /* 0x000122000c1e1100 */
[----:B------:R-:W-:Y:S02]  /*3280*/  LOP3.LUT R39, R3, 0x20, RZ, 0xfc, !PT ;  /* 0x0000002003277812 */ /* 0x000fe400078efcff */
[----:B------:R-:W-:Y:S02]  /*3290*/  PRMT R98, RZ, 0x7610, R98 ;  /* 0x00007610ff627816 */ /* 0x000fe40000000062 */
[----:B------:R-:W-:-:S02]  /*32a0*/  LEA.HI.X.SX32 R41, R88, R21, 0x1, P6 ;  /* 0x0000001558297211 */ /* 0x000fc400030f0eff */
[C---:B-1----:R-:W-:Y:S02]  /*32b0*/  IADD3 R42, P6, R86.reuse, R7, RZ ;  /* 0x00000007562a7210 */ /* 0x042fe40007fde0ff */
[----:B------:R-:W-:Y:S01]  /*32c0*/  ISETP.GE.AND P2, PT, R39, UR5, PT ;  /* 0x0000000527007c0c */ /* 0x000fe2000bf46270 */
[----:B------:R-:W5:Y:S01]  /*32d0*/  @!P4 LDG.E.U8 R98, desc[UR30][R46.64] ;  /* 0x0000001e2e62c981 */ /* 0x000f62000c1e1100 */
[----:B------:R-:W-:Y:S02]  /*32e0*/  LOP3.LUT R39, R3, 0x24, RZ, 0xfc, !PT ;  /* 0x0000002403277812 */ /* 0x000fe400078efcff */
[----:B------:R-:W-:Y:S02]  /*32f0*/  PRMT R100, RZ, 0x7610, R100 ;  /* 0x00007610ff647816 */ /* 0x000fe40000000064 */
[----:B------:R-:W-:Y:S02]  /*3300*/  LEA.HI.X.SX32 R43, R86, R21, 0x1, P6 ;  /* 0x00000015562b7211 */ /* 0x000fe400030f0eff */
[----:B0-----:R-:W-:-:S02]  /*3310*/  IADD3 R44, P6, R84, R7, RZ ;  /* 0x00000007542c7210 */ /* 0x001fc40007fde0ff */
[----:B------:R-:W-:Y:S01]  /*3320*/  ISETP.GE.AND P4, PT, R39, UR5, PT ;  /* 0x0000000527007c0c */ /* 0x000fe2000bf86270 */
[----:B------:R0:W3:Y:S01]  /*3330*/  @!P0 LDG.E.U8 R100, desc[UR30][R40.64] ;  /* 0x0000001e28648981 */ /* 0x0000e2000c1e1100 */
[----:B------:R-:W-:Y:S02]  /*3340*/  LOP3.LUT R39, R3, 0x28, RZ, 0xfc, !PT ;  /* 0x0000002803277812 */ /* 0x000fe400078efcff */
[----:B------:R-:W-:Y:S02]  /*3350*/  PRMT R102, RZ, 0x7610, R102 ;  /* 0x00007610ff667816 */ /* 0x000fe40000000066 */
[----:B------:R-:W-:Y:S02]  /*3360*/  LEA.HI.X.SX32 R45, R84, R21, 0x1, P6 ;  /* 0x00000015542d7211 */ /* 0x000fe400030f0eff */
[----:B------:R-:W-:Y:S02]  /*3370*/  ISETP.GE.AND P0, PT, R39, UR5, PT ;  /* 0x0000000527007c0c */ /* 0x000fe4000bf06270 */
[----:B------:R-:W-:Y:S01]  /*3380*/  PRMT R104, RZ, 0x7610, R104 ;  /* 0x00007610ff687816 */ /* 0x000fe20000000068 */
[----:B------:R1:W4:Y:S01]  /*3390*/  @!P1 LDG.E.U8 R102, desc[UR30][R42.64] ;  /* 0x0000001e2a669981 */ /* 0x000322000c1e1100 */
[----:B0-----:R-:W-:-:S02]  /*33a0*/  IADD3 R40, P6, R82, R7, RZ ;  /* 0x0000000752287210 */ /* 0x001fc40007fde0ff */
[----:B------:R-:W-:Y:S02]  /*33b0*/  LOP3.LUT R39, R3, 0x2c, RZ, 0xfc, !PT ;  /* 0x0000002c03277812 */ /* 0x000fe400078efcff */
[----:B------:R-:W-:Y:S01]  /*33c0*/  LEA.HI.X.SX32 R41, R82, R21, 0x1, P6 ;  /* 0x0000001552297211 */ /* 0x000fe200030f0eff */
[----:B------:R0:W5:Y:S01]  /*33d0*/  @!P3 LDG.E.U8 R104, desc[UR30][R44.64] ;  /* 0x0000001e2c68b981 */ /* 0x000162000c1e1100 */
[----:B------:R-:W-:Y:S02]  /*33e0*/  IADD3 R46, P6, R80, R7, RZ ;  /* 0x00000007502e7210 */ /* 0x000fe40007fde0ff */
[----:B------:R-:W-:Y:S02]  /*33f0*/  ISETP.GE.AND P1, PT, R39, UR5, PT ;  /* 0x0000000527007c0c */ /* 0x000fe4000bf26270 */
[----:B------:R-:W-:Y:S02]  /*3400*/  LOP3.LUT R39, R3, 0x30, RZ, 0xfc, !PT ;  /* 0x0000003003277812 */ /* 0x000fe400078efcff */
[----:B------:R-:W-:-:S02]  /*3410*/  PRMT R108, RZ, 0x7610, R108 ;  /* 0x00007610ff6c7816 */ /* 0x000fc4000000006c */
[----:B------:R-:W-:Y:S02]  /*3420*/  PRMT R106, RZ, 0x7610, R106 ;  /* 0x00007610ff6a7816 */ /* 0x000fe4000000006a */
[----:B------:R-:W-:Y:S02]  /*3430*/  LEA.HI.X.SX32 R47, R80, R21, 0x1, P6 ;  /* 0x00000015502f7211 */ /* 0x000fe400030f0eff */
[C---:B-1----:R-:W-:Y:S02]  /*3440*/  IADD3 R42, P6, R78.reuse, R7, RZ ;  /* 0x000000074e2a7210 */ /* 0x042fe40007fde0ff */
[----:B------:R-:W-:Y:S01]  /*3450*/  ISETP.GE.AND P3, PT, R39, UR5, PT ;  /* 0x0000000527007c0c */ /* 0x000fe2000bf66270 */
[----:B------:R1:W4:Y:S01]  /*3460*/  @!P2 LDG.E.U8 R108, desc[UR30][R46.64] ;  /* 0x0000001e2e6ca981 */ /* 0x000322000c1e1100 */
[----:B------:R-:W-:Y:S02]  /*3470*/  LOP3.LUT R39, R3, 0x34, RZ, 0xfc, !PT ;  /* 0x0000003403277812 */ /* 0x000fe400078efcff */
[----:B------:R-:W-:Y:S01]  /*3480*/  PRMT R110, RZ, 0x7610, R110 ;  /* 0x00007610ff6e7816 */ /* 0x000fe2000000006e */
[----:B------:R-:W5:Y:S01]  /*3490*/  @!P5 LDG.E.U8 R106, desc[UR30][R40.64] ;  /* 0x0000001e286ad981 */ /* 0x000f62000c1e1100 */
[----:B------:R-:W-:-:S02]  /*34a0*/  LEA.HI.X.SX32 R43, R78, R21, 0x1, P6 ;  /* 0x000000154e2b7211 */ /* 0x000fc400030f0eff */
[C---:B0-----:R-:W-:Y:S02]  /*34b0*/  IADD3 R44, P2, R76.reuse, R7, RZ ;  /* 0x000000074c2c7210 */ /* 0x041fe40007f5e0ff */
[----:B------:R-:W-:Y:S01]  /*34c0*/  ISETP.GE.AND P5, PT, R39, UR5, PT ;  /* 0x0000000527007c0c */ /* 0x000fe2000bfa6270 */
[----:B------:R0:W5:Y:S01]  /*34d0*/  @!P4 LDG.E.U8 R110, desc[UR30][R42.64] ;  /* 0x0000001e2a6ec981 */ /* 0x000162000c1e1100 */
[----:B------:R-:W-:Y:S02]  /*34e0*/  LOP3.LUT R39, R3, 0x38, RZ, 0xfc, !PT ;  /* 0x0000003803277812 */ /* 0x000fe400078efcff */
[----:B------:R-:W-:Y:S02]  /*34f0*/  LEA.HI.X.SX32 R45, R76, R21, 0x1, P2 ;  /* 0x000000154c2d7211 */ /* 0x000fe400010f0eff */
[----:B------:R-:W-:Y:S02]  /*3500*/  PRMT R112, RZ, 0x7610, R112 ;  /* 0x00007610ff707816 */ /* 0x000fe40000000070 */
[----:B------:R-:W-:-:S02]  /*3510*/  IADD3 R52, P4, R72, R7, RZ ;  /* 0x0000000748347210 */ /* 0x000fc40007f9e0ff */
[----:B-1----:R-:W-:Y:S02]  /*3520*/  IADD3 R46, P2, R38, R7, RZ ;  /* 0x00000007262e7210 */ /* 0x002fe40007f5e0ff */
[----:B------:R-:W-:Y:S01]  /*3530*/  ISETP.GE.AND P6, PT, R39, UR5, PT ;  /* 0x0000000527007c0c */ /* 0x000fe2000bfc6270 */
[----:B------:R1:W5:Y:S01]  /*3540*/  @!P0 LDG.E.U8 R112, desc[UR30][R44.64] ;  /* 0x0000001e2c708981 */ /* 0x000362000c1e1100 */
[----:B------:R-:W-:Y:S02]  /*3550*/  LOP3.LUT R39, R3, 0x3c, RZ, 0xfc, !PT ;  /* 0x0000003c03277812 */ /* 0x000fe400078efcff */
[----:B------:R-:W-:Y:S02]  /*3560*/  PRMT R116, RZ, 0x7610, R116 ;  /* 0x00007610ff747816 */ /* 0x000fe40000000074 */
[-C--:B------:R-:W-:Y:S02]  /*3570*/  LEA.HI.X.SX32 R53, R72, R21.reuse, 0x1, P4 ;  /* 0x0000001548357211 */ /* 0x080fe400020f0eff */
[----:B------:R-:W-:-:S02]  /*3580*/  LEA.HI.X.SX32 R47, R38, R21, 0x1, P2 ;  /* 0x00000015262f7211 */ /* 0x000fc400010f0eff */
[C---:B0-----:R-:W-:Y:S01]  /*3590*/  IADD3 R42, P2, R36.reuse, R7, RZ ;  /* 0x00000007242a7210 */ /* 0x041fe20007f5e0ff */
[----:B------:R-:W5:Y:S01]  /*35a0*/  @!P3 LDG.E.U8 R116, desc[UR30][R52.64] ;  /* 0x0000001e3474b981 */ /* 0x000f62000c1e1100 */
[----:B------:R-:W-:Y:S02]  /*35b0*/  ISETP.GE.AND P0, PT, R39, UR5, PT ;  /* 0x0000000527007c0c */ /* 0x000fe4000bf06270 */
[----:B------:R-:W-:Y:S02]  /*35c0*/  LEA.HI.X.SX32 R43, R36, R21, 0x1, P2 ;  /* 0x00000015242b7211 */ /* 0x000fe400010f0eff */
[-C--:B------:R-:W-:Y:S02]  /*35d0*/  IADD3 R40, P3, R74, R7.reuse, RZ ;  /* 0x000000074a287210 */ /* 0x080fe40007f7e0ff */
[----:B-1----:R-:W-:Y:S02]  /*35e0*/  IADD3 R44, P2, R34, R7, RZ ;  /* 0x00000007222c7210 */ /* 0x002fe40007f5e0ff */
[----:B------:R-:W-:-:S02]  /*35f0*/  PRMT R118, RZ, 0x7610, R118 ;  /* 0x00007610ff767816 */ /* 0x000fc40000000076 */
[----:B------:R-:W-:Y:S02]  /*3600*/  PRMT R120, RZ, 0x7610, R120 ;  /* 0x00007610ff787816 */ /* 0x000fe40000000078 */
[----:B------:R-:W-:Y:S02]  /*3610*/  PRMT R114, RZ, 0x7610, R114 ;  /* 0x00007610ff727816 */ /* 0x000fe40000000072 */
[----:B------:R-:W-:Y:S01]  /*3620*/  PRMT R122, RZ, 0x7610, R122 ;  /* 0x00007610ff7a7816 */ /* 0x000fe2000000007a */
[----:B------:R-:W5:Y:S01]  /*3630*/  @!P5 LDG.E.U8 R118, desc[UR30][R46.64] ;  /* 0x0000001e2e76d981 */ /* 0x000f62000c1e1100 */
[-C--:B------:R-:W-:Y:S02]  /*3640*/  LEA.HI.X.SX32 R41, R74, R21.reuse, 0x1, P3 ;  /* 0x000000154a297211 */ /* 0x080fe400018f0eff */
[----:B------:R-:W-:Y:S01]  /*3650*/  LEA.HI.X.SX32 R45, R34, R21, 0x1, P2 ;  /* 0x00000015222d7211 */ /* 0x000fe200010f0eff */
[----:B------:R0:W5:Y:S04]  /*3660*/  @!P6 LDG.E.U8 R120, desc[UR30][R42.64] ;  /* 0x0000001e2a78e981 */ /* 0x000168000c1e1100 */
[----:B------:R1:W5:Y:S04]  /*3670*/  @!P1 LDG.E.U8 R114, desc[UR30][R40.64] ;  /* 0x0000001e28729981 */ /* 0x000368000c1e1100 */
[----:B------:R-:W5:Y:S01]  /*3680*/  @!P0 LDG.E.U8 R122, desc[UR30][R44.64] ;  /* 0x0000001e2c7a8981 */ /* 0x000f62000c1e1100 */
[----:B------:R-:W-:Y:S01]  /*3690*/  BAR.SYNC.DEFER_BLOCKING 0x0 ;  /* 0x0000000000007b1d */ /* 0x000fe20000010000 */
[----:B------:R-:W-:-:S02]  /*36a0*/  LOP3.LUT R39, R0, 0x3f, RZ, 0xc0, !PT ;  /* 0x0000003f00277812 */ /* 0x000fc400078ec0ff */
[----:B0-----:R-:W-:Y:S02]  /*36b0*/  IADD3 R42, P1, R27, R14, RZ ;  /* 0x0000000e1b2a7210 */ /* 0x001fe40007f3e0ff */
[----:B------:R-:W-:Y:S02]  /*36c0*/  ISETP.GE.AND P0, PT, R39, UR5, PT ;  /* 0x0000000527007c0c */ /* 0x000fe4000bf06270 */
[----:B-1----:R-:W-:Y:S01]  /*36d0*/  IADD3 R40, P2, R27, R15, RZ ;  /* 0x0000000f1b287210 */ /* 0x002fe20007f5e0ff */
[C---:B------:R-:W-:Y:S01]  /*36e0*/  IMAD.X R43, R11.reuse, 0x1, R22, P1 ;  /* 0x000000010b2b7824 */ /* 0x040fe200008e0616 */
[----:B------:R-:W-:Y:S02]  /*36f0*/  PRMT R145, RZ, 0x7610, R145 ;  /* 0x00007610ff917816 */ /* 0x000fe40000000091 */
[----:B------:R-:W-:Y:S01]  /*3700*/  PRMT R47, RZ, 0x7610, R47 ;  /* 0x00007610ff2f7816 */ /* 0x000fe2000000002f */
[----:B------:R-:W-:Y:S01]  /*3710*/  IMAD.X R41, R11, 0x1, R24, P2 ;  /* 0x000000010b297824 */ /* 0x000fe200010e0618 */
[----:B------:R-:W-:-:S02]  /*3720*/  IADD3 R52, P3, R27, UR6, RZ ;  /* 0x000000061b347c10 */ /* 0x000fc4000ff7e0ff */
[----:B------:R-:W-:Y:S02]  /*3730*/  PRMT R139, RZ, 0x7610, R139 ;  /* 0x00007610ff8b7816 */ /* 0x000fe4000000008b */
[----:B------:R-:W-:Y:S02]  /*3740*/  IADD3.X R53, R11, UR37, RZ, P3, !PT ;  /* 0x000000250b357c10 */ /* 0x000fe40009ffe4ff */
[----:B------:R-:W-:Y:S02]  /*3750*/  PRMT R153, RZ, 0x7610, R153 ;  /* 0x00007610ff997816 */ /* 0x000fe40000000099 */
[----:B------:R-:W-:Y:S02]  /*3760*/  PRMT R143, RZ, 0x7610, R143 ;  /* 0x00007610ff8f7816 */ /* 0x000fe4000000008f */
[----:B------:R-:W-:Y:S02]  /*3770*/  PRMT R162, RZ, 0x7610, R162 ;  /* 0x00007610ffa27816 */ /* 0x000fe400000000a2 */
[----:B------:R-:W-:-:S02]  /*3780*/  PRMT R131, RZ, 0x7610, R131 ;  /* 0x00007610ff837816 */ /* 0x000fc40000000083 */
[----:B------:R-:W-:Y:S02]  /*3790*/  PRMT R137, RZ, 0x7610, R137 ;  /* 0x00007610ff897816 */ /* 0x000fe40000000089 */
[----:B------:R-:W-:Y:S02]  /*37a0*/  PRMT R164, RZ, 0x7610, R164 ;  /* 0x00007610ffa47816 */ /* 0x000fe400000000a4 */
        /* <DEDUP_REMOVED lines=16> */
[----:B------:R-:W-:Y:S01]  /*38b0*/  PRMT R161, RZ, 0x7610, R161 ;  /* 0x00007610ffa17816 */ /* 0x000fe200000000a1 */
[----:B--2---:R0:W-:Y:S02]  /*38c0*/  STS.U8 [R25+UR4], R54 ;  /* 0x0000003619007988 */ /* 0x0041e40008000004 */
[----:B0-----:R-:W-:Y:S02]  /*38d0*/  IADD3 R54, P2, R27, R17, RZ ;  /* 0x000000111b367210 */ /* 0x001fe40007f5e0ff */
[----:B---3--:R-:W-:Y:S03]  /*38e0*/  STS.U8 [R25+UR4+0x200], R100 ;  /* 0x0002006419007988 */ /* 0x008fe60008000004 */
[----:B------:R-:W-:Y:S01]  /*38f0*/  IMAD.X R55, R11, 0x1, R28, P2 ;  /* 0x000000010b377824 */ /* 0x000fe200010e061c */
[----:B----4-:R-:W-:Y:S04]  /*3900*/  STS.U8 [R25+UR4+0x400], R108 ;  /* 0x0004006c19007988 */ /* 0x010fe80008000004 */
[----:B-----5:R-:W-:Y:S04]  /*3910*/  STS.U8 [R25+UR4+0x600], R116 ;  /* 0x0006007419007988 */ /* 0x020fe80008000004 */
[----:B------:R0:W-:Y:S04]  /*3920*/  STS.U8 [R29+UR4+0x80], R68 ;  /* 0x000080441d007988 */ /* 0x0001e80008000004 */
[----:B------:R-:W-:Y:S04]  /*3930*/  STS.U8 [R29+UR4+0x280], R102 ;  /* 0x000280661d007988 */ /* 0x000fe80008000004 */
[----:B------:R-:W-:Y:S04]  /*3940*/  STS.U8 [R29+UR4+0x480], R110 ;  /* 0x0004806e1d007988 */ /* 0x000fe80008000004 */
[----:B------:R-:W-:Y:S04]  /*3950*/  STS.U8 [R29+UR4+0x680], R118 ;  /* 0x000680761d007988 */ /* 0x000fe80008000004 */
[----:B------:R-:W-:Y:S04]  /*3960*/  STS.U8 [R31+UR4+0x100], R70 ;  /* 0x000100461f007988 */ /* 0x000fe80008000004 */
[----:B------:R-:W-:Y:S04]  /*3970*/  STS.U8 [R31+UR4+0x300], R104 ;  /* 0x000300681f007988 */ /* 0x000fe80008000004 */
[----:B------:R-:W-:Y:S04]  /*3980*/  STS.U8 [R31+UR4+0x500], R112 ;  /* 0x000500701f007988 */ /* 0x000fe80008000004 */
[----:B------:R-:W-:Y:S04]  /*3990*/  STS.U8 [R31+UR4+0x700], R120 ;  /* 0x000700781f007988 */ /* 0x000fe80008000004 */
[----:B------:R1:W-:Y:S04]  /*39a0*/  STS.U8 [R33+UR4+0x180], R98 ;  /* 0x0001806221007988 */ /* 0x0003e80008000004 */
[----:B------:R-:W-:Y:S04]  /*39b0*/  STS.U8 [R33+UR4+0x380], R106 ;  /* 0x0003806a21007988 */ /* 0x000fe80008000004 */
[----:B------:R-:W-:Y:S04]  /*39c0*/  STS.U8 [R33+UR4+0x580], R114 ;  /* 0x0005807221007988 */ /* 0x000fe80008000004 */
[----:B------:R-:W-:Y:S01]  /*39d0*/  STS.U8 [R33+UR4+0x780], R122 ;  /* 0x0007807a21007988 */ /* 0x000fe20008000004 */
[----:B------:R-:W-:Y:S01]  /*39e0*/  BAR.SYNC.DEFER_BLOCKING 0x0 ;  /* 0x0000000000007b1d */ /* 0x000fe20000010000 */
[----:B0-----:R-:W-:-:S05]  /*39f0*/  IADD3 R68, P1, R27, R16, RZ ;  /* 0x000000101b447210 */ /* 0x001fca0007f3e0ff */
[----:B------:R-:W-:Y:S01]  /*3a00*/  IMAD.X R69, R11, 0x1, R26, P1 ;  /* 0x000000010b457824 */ /* 0x000fe200008e061a */
[----:B------:R-:W-:-:S04]  /*3a10*/  IADD3 R44, P1, R27, UR7, RZ ;  /* 0x000000071b2c7c10 */ /* 0x000fc8000ff3e0ff */
[----:B------:R-:W-:Y:S02]  /*3a20*/  IADD3.X R45, R11, UR38, RZ, P1, !PT ;  /* 0x000000260b2d7c10 */ /* 0x000fe40008ffe4ff */
[C---:B-1----:R-:W-:Y:S01]  /*3a30*/  IADD3 R98, P1, R27.reuse, UR11, RZ ;  /* 0x0000000b1b627c10 */ /* 0x042fe2000ff3e0ff */
[----:B------:R0:W2:Y:S04]  /*3a40*/  @!P0 LDG.E.U8 R145, desc[UR30][R42.64] ;  /* 0x0000001e2a918981 */ /* 0x0000a8000c1e1100 */
[----:B------:R1:W3:Y:S04]  /*3a50*/  @!P0 LDG.E.U8 R47, desc[UR30][R40.64] ;  /* 0x0000001e282f8981 */ /* 0x0002e8000c1e1100 */
[----:B------:R4:W5:Y:S01]  /*3a60*/  @!P0 LDG.E.U8 R139, desc[UR30][R68.64] ;  /* 0x0000001e448b8981 */ /* 0x000962000c1e1100 */
[----:B0-----:R-:W-:-:S03]  /*3a70*/  IADD3 R42, P2, R27, UR8, RZ ;  /* 0x000000081b2a7c10 */ /* 0x001fc6000ff5e0ff */
[----:B------:R0:W2:Y:S01]  /*3a80*/  @!P0 LDG.E.U8 R153, desc[UR30][R54.64] ;  /* 0x0000001e36998981 */ /* 0x0000a2000c1e1100 */
[----:B-1----:R-:W-:Y:S02]  /*3a90*/  IADD3 R40, P3, R27, UR10, RZ ;  /* 0x0000000a1b287c10 */ /* 0x002fe4000ff7e0ff */
[C---:B------:R-:W-:Y:S01]  /*3aa0*/  IADD3.X R43, R11.reuse, UR39, RZ, P2, !PT ;  /* 0x000000270b2b7c10 */ /* 0x040fe200097fe4ff */
[----:B------:R1:W2:Y:S01]  /*3ab0*/  @!P0 LDG.E.U8 R143, desc[UR30][R52.64] ;  /* 0x0000001e348f8981 */ /* 0x0002a2000c1e1100 */
[----:B------:R-:W-:Y:S02]  /*3ac0*/  IADD3.X R41, R11, UR41, RZ, P3, !PT ;  /* 0x000000290b297c10 */ /* 0x000fe40009ffe4ff */
[C---:B------:R-:W-:Y:S01]  /*3ad0*/  IADD3 R70, P2, R27.reuse, UR12, RZ ;  /* 0x0000000c1b467c10 */ /* 0x040fe2000ff5e0ff */
[----:B------:R1:W3:Y:S01]  /*3ae0*/  @!P0 LDG.E.U8 R162, desc[UR30][R42.64] ;  /* 0x0000001e2aa28981 */ /* 0x0002e2000c1e1100 */
[----:B----4-:R-:W-:Y:S02]  /*3af0*/  IADD3 R68, P3, R27, UR13, RZ ;  /* 0x0000000d1b447c10 */ /* 0x010fe4000ff7e0ff */
[C---:B------:R-:W-:Y:S01]  /*3b00*/  IADD3.X R99, R11.reuse, UR42, RZ, P1, !PT ;  /* 0x0000002a0b637c10 */ /* 0x040fe20008ffe4ff */
[----:B------:R4:W2:Y:S01]  /*3b10*/  @!P0 LDG.E.U8 R131, desc[UR30][R40.64] ;  /* 0x0000001e28838981 */ /* 0x0008a2000c1e1100 */
[----:B------:R-:W-:-:S02]  /*3b20*/  IADD3.X R71, R11, UR43, RZ, P2, !PT ;  /* 0x0000002b0b477c10 */ /* 0x000fc400097fe4ff */
[----:B------:R-:W-:Y:S01]  /*3b30*/  IADD3.X R69, R11, UR44, RZ, P3, !PT ;  /* 0x0000002c0b457c10 */ /* 0x000fe20009ffe4ff */
[----:B------:R4:W2:Y:S01]  /*3b40*/  @!P0 LDG.E.U8 R137, desc[UR30][R98.64] ;  /* 0x0000001e62898981 */ /* 0x0008a2000c1e1100 */
[C---:B0-----:R-:W-:Y:S02]  /*3b50*/  IADD3 R54, P1, R27.reuse, UR14, RZ ;  /* 0x0000000e1b367c10 */ /* 0x041fe4000ff3e0ff */
[C---:B-1----:R-:W-:Y:S01]  /*3b60*/  IADD3 R52, P2, R27.reuse, UR15, RZ ;  /* 0x0000000f1b347c10 */ /* 0x042fe2000ff5e0ff */
[----:B------:R0:W5:Y:S01]  /*3b70*/  @!P0 LDG.E.U8 R164, desc[UR30][R70.64] ;  /* 0x0000001e46a48981 */ /* 0x000162000c1e1100 */
[----:B------:R-:W-:Y:S02]  /*3b80*/  IADD3 R42, P3, R27, UR16, RZ ;  /* 0x000000101b2a7c10 */ /* 0x000fe4000ff7e0ff */
[----:B----4-:R-:W-:Y:S01]  /*3b90*/  PRMT R40, RZ, 0x7610, R40 ;  /* 0x00007610ff287816 */ /* 0x010fe20000000028 */
[----:B------:R1:W4:Y:S01]  /*3ba0*/  @!P0 LDG.E.U8 R160, desc[UR30][R44.64] ;  /* 0x0000001e2ca08981 */ /* 0x000322000c1e1100 */
[----:B------:R-:W-:-:S02]  /*3bb0*/  IADD3.X R55, R11, UR45, RZ, P1, !PT ;  /* 0x0000002d0b377c10 */ /* 0x000fc40008ffe4ff */
[C---:B------:R-:W-:Y:S01]  /*3bc0*/  IADD3.X R53, R11.reuse, UR46, RZ, P2, !PT ;  /* 0x0000002e0b357c10 */ /* 0x040fe200097fe4ff */
[----:B------:R1:W4:Y:S01]  /*3bd0*/  @!P0 LDG.E.U8 R129, desc[UR30][R68.64] ;  /* 0x0000001e44818981 */ /* 0x000322000c1e1100 */
[----:B------:R-:W-:Y:S02]  /*3be0*/  IADD3.X R43, R11, UR47, RZ, P3, !PT ;  /* 0x0000002f0b2b7c10 */ /* 0x000fe40009ffe4ff */
[C---:B------:R-:W-:Y:S01]  /*3bf0*/  IADD3 R100, P1, R27.reuse, UR18, RZ ;  /* 0x000000121b647c10 */ /* 0x040fe2000ff3e0ff */
[----:B------:R1:W4:Y:S01]  /*3c00*/  @!P0 LDG.E.U8 R40, desc[UR30][R54.64] ;  /* 0x0000001e36288981 */ /* 0x000322000c1e1100 */
[C---:B------:R-:W-:Y:S02]  /*3c10*/  IADD3 R98, P2, R27.reuse, UR19, RZ ;  /* 0x000000131b627c10 */ /* 0x040fe4000ff5e0ff */
[----:B0-----:R-:W-:Y:S01]  /*3c20*/  IADD3 R70, P3, R27, UR20, RZ ;  /* 0x000000141b467c10 */ /* 0x001fe2000ff7e0ff */
[----:B------:R0:W2:Y:S01]  /*3c30*/  @!P0 LDG.E.U8 R141, desc[UR30][R52.64] ;  /* 0x0000001e348d8981 */ /* 0x0000a2000c1e1100 */
[----:B-1----:R-:W-:-:S02]  /*3c40*/  PRMT R44, RZ, 0x7610, R44 ;  /* 0x00007610ff2c7816 */ /* 0x002fc4000000002c */
[----:B------:R-:W-:Y:S01]  /*3c50*/  PRMT R45, RZ, 0x7610, R45 ;  /* 0x00007610ff2d7816 */ /* 0x000fe2000000002d */
[----:B------:R-:W-:Y:S01]  /*3c60*/  LDS.U8 R105, [R12+UR4] ;  /* 0x000000040c697984 */ /* 0x000fe20008000000 */
[----:B------:R-:W-:Y:S02]  /*3c70*/  PRMT R41, RZ, 0x7610, R41 ;  /* 0x00007610ff297816 */ /* 0x000fe40000000029 */
[C---:B------:R-:W-:Y:S01]  /*3c80*/  IADD3.X R101, R11.reuse, UR49, RZ, P1, !PT ;  /* 0x000000310b657c10 */ /* 0x040fe20008ffe4ff */
[----:B------:R1:W3:Y:S01]  /*3c90*/  @!P0 LDG.E.U8 R44, desc[UR30][R42.64] ;  /* 0x0000001e2a2c8981 */ /* 0x0002e2000c1e1100 */
[C---:B------:R-:W-:Y:S02]  /*3ca0*/  IADD3.X R99, R11.reuse, UR50, RZ, P2, !PT ;  /* 0x000000320b637c10 */ /* 0x040fe400097fe4ff */
[----:B------:R-:W-:Y:S01]  /*3cb0*/  IADD3.X R71, R11, UR51, RZ, P3, !PT ;  /* 0x000000330b477c10 */ /* 0x000fe20009ffe4ff */
[----:B------:R-:W4:Y:S01]  /*3cc0*/  @!P0 LDG.E.U8 R45, desc[UR30][R100.64] ;  /* 0x0000001e642d8981 */ /* 0x000f22000c1e1100 */
[----:B------:R-:W-:-:S02]  /*3cd0*/  IADD3 R68, P1, R27, UR21, RZ ;  /* 0x000000151b447c10 */ /* 0x000fc4000ff3e0ff */
[C---:B------:R-:W-:Y:S01]  /*3ce0*/  IADD3 R54, P2, R27.reuse, UR22, RZ ;  /* 0x000000161b367c10 */ /* 0x040fe2000ff5e0ff */
[----:B------:R1:W2:Y:S01]  /*3cf0*/  @!P0 LDG.E.U8 R41, desc[UR30][R98.64] ;  /* 0x0000001e62298981 */ /* 0x0002a2000c1e1100 */
[----:B0-----:R-:W-:Y:S02]  /*3d00*/  IADD3 R52, P3, R27, UR23, RZ ;  /* 0x000000171b347c10 */ /* 0x001fe4000ff7e0ff */
[----:B-1----:R-:W-:Y:S01]  /*3d10*/  PRMT R42, RZ, 0x7610, R42 ;  /* 0x00007610ff2a7816 */ /* 0x002fe2000000002a */
[----:B------:R0:W5:Y:S01]  /*3d20*/  @!P0 LDG.E.U8 R147, desc[UR30][R70.64] ;  /* 0x0000001e46938981 */ /* 0x000162000c1e1100 */
[C---:B------:R-:W-:Y:S02]  /*3d30*/  IADD3.X R69, R11.reuse, UR52, RZ, P1, !PT ;  /* 0x000000340b457c10 */ /* 0x040fe40008ffe4ff */
[C---:B------:R-:W-:Y:S01]  /*3d40*/  IADD3.X R55, R11.reuse, UR53, RZ, P2, !PT ;  /* 0x000000350b377c10 */ /* 0x040fe200097fe4ff */
[----:B------:R-:W1:Y:S01]  /*3d50*/  LDS.U8 R150, [R12+UR4+0x20] ;  /* 0x000020040c967984 */ /* 0x000e620008000000 */
[----:B------:R-:W-:-:S02]  /*3d60*/  IADD3.X R53, R11, UR54, RZ, P3, !PT ;  /* 0x000000360b357c10 */ /* 0x000fc40009ffe4ff */
[C---:B------:R-:W-:Y:S01]  /*3d70*/  IADD3 R98, P2, R27.reuse, UR25, RZ ;  /* 0x000000191b627c10 */ /* 0x040fe2000ff5e0ff */
[----:B------:R0:W4:Y:S01]  /*3d80*/  @!P0 LDG.E.U8 R133, desc[UR30][R68.64] ;  /* 0x0000001e44858981 */ /* 0x000122000c1e1100 */
[C---:B------:R-:W-:Y:S02]  /*3d90*/  IADD3 R100, P3, R27.reuse, UR27, RZ ;  /* 0x0000001b1b647c10 */ /* 0x040fe4000ff7e0ff */
[----:B0-----:R-:W-:Y:S01]  /*3da0*/  IADD3 R70, P1, R27, UR24, RZ ;  /* 0x000000181b467c10 */ /* 0x001fe2000ff3e0ff */
[----:B------:R0:W4:Y:S01]  /*3db0*/  @!P0 LDG.E.U8 R156, desc[UR30][R54.64] ;  /* 0x0000001e369c8981 */ /* 0x000122000c1e1100 */
[C---:B------:R-:W-:Y:S02]  /*3dc0*/  IADD3.X R99, R11.reuse, UR56, RZ, P2, !PT ;  /* 0x000000380b637c10 */ /* 0x040fe400097fe4ff */
[C---:B------:R-:W-:Y:S01]  /*3dd0*/  IADD3.X R71, R11.reuse, UR55, RZ, P1, !PT ;  /* 0x000000370b477c10 */ /* 0x040fe20008ffe4ff */
[----:B------:R0:W2:Y:S01]  /*3de0*/  @!P0 LDG.E.U8 R42, desc[UR30][R52.64] ;  /* 0x0000001e342a8981 */ /* 0x0000a2000c1e1100 */
[----:B------:R-:W-:-:S02]  /*3df0*/  IADD3.X R101, R11, UR58, RZ, P3, !PT ;  /* 0x0000003a0b657c10 */ /* 0x000fc40009ffe4ff */
[C---:B------:R-:W-:Y:S01]  /*3e00*/  IADD3 R68, P3, R27.reuse, R19, RZ ;  /* 0x000000131b447210 */ /* 0x040fe20007f7e0ff */
[----:B------:R0:W3:Y:S02]  /*3e10*/  @!P0 LDG.E.U8 R149, desc[UR30][R70.64] ;  /* 0x0000001e46958981 */ /* 0x0000e4000c1e1100 */
[C---:B0-----:R-:W-:Y:S02]  /*3e20*/  IADD3 R54, P2, R27.reuse, R18, RZ ;  /* 0x000000121b367210 */ /* 0x041fe40007f5e0ff */
[----:B------:R-:W-:Y:S01]  /*3e30*/  PRMT R43, RZ, 0x7610, R43 ;  /* 0x00007610ff2b7816 */ /* 0x000fe2000000002b */
[----:B------:R0:W4:Y:S01]  /*3e40*/  @!P0 LDG.E.U8 R127, desc[UR30][R98.64] ;  /* 0x0000001e627f8981 */ /* 0x000122000c1e1100 */
[----:B------:R-:W-:Y:S01]  /*3e50*/  IADD3 R52, P1, R27, UR28, RZ ;  /* 0x0000001c1b347c10 */ /* 0x000fe2000ff3e0ff */
[C---:B------:R-:W-:Y:S02]  /*3e60*/  IMAD.X R69, R11.reuse, 0x1, R32, P3 ;  /* 0x000000010b457824 */ /* 0x040fe400018e0620 */
[----:B------:R0:W2:Y:S01]  /*3e70*/  @!P0 LDG.E.U8 R151, desc[UR30][R100.64] ;  /* 0x0000001e64978981 */ /* 0x0000a2000c1e1100 */
[C---:B------:R-:W-:Y:S01]  /*3e80*/  IADD3.X R53, R11.reuse, UR59, RZ, P1, !PT ;  /* 0x0000003b0b357c10 */ /* 0x040fe20008ffe4ff */
[----:B------:R-:W-:Y:S01]  /*3e90*/  IMAD.X R55, R11, 0x1, R30, P2 ;  /* 0x000000010b377824 */ /* 0x000fe200010e061e */
[C---:B------:R-:W-:Y:S01]  /*3ea0*/  IADD3 R70, P1, R27.reuse, UR26, RZ ;  /* 0x0000001a1b467c10 */ /* 0x040fe2000ff3e0ff */
[----:B------:R-:W5:Y:S01]  /*3eb0*/  @!P0 LDG.E.U8 R158, desc[UR30][R68.64] ;  /* 0x0000001e449e8981 */ /* 0x000f62000c1e1100 */
[----:B0-----:R-:W-:-:S03]  /*3ec0*/  IADD3 R98, P2, R27, UR29, RZ ;  /* 0x0000001d1b627c10 */ /* 0x001fc6000ff5e0ff */
[----:B------:R0:W3:Y:S01]  /*3ed0*/  @!P0 LDG.E.U8 R135, desc[UR30][R52.64] ;  /* 0x0000001e34878981 */ /* 0x0000e2000c1e1100 */
[----:B------:R-:W-:Y:S02]  /*3ee0*/  IADD3 R100, P3, R27, UR36, RZ ;  /* 0x000000241b647c10 */ /* 0x000fe4000ff7e0ff */
[C---:B------:R-:W-:Y:S01]  /*3ef0*/  IADD3.X R71, R11.reuse, UR57, RZ, P1, !PT ;  /* 0x000000390b477c10 */ /* 0x040fe20008ffe4ff */
[----:B------:R1:W4:Y:S01]  /*3f00*/  @!P0 LDG.E.U8 R43, desc[UR30][R54.64] ;  /* 0x0000001e362b8981 */ /* 0x000322000c1e1100 */
[C---:B------:R-:W-:Y:S02]  /*3f10*/  IADD3.X R99, R11.reuse, UR60, RZ, P2, !PT ;  /* 0x0000003c0b637c10 */ /* 0x040fe400097fe4ff */
[----:B------:R-:W-:Y:S01]  /*3f20*/  IADD3.X R101, R11, UR61, RZ, P3, !PT ;  /* 0x0000003d0b657c10 */ /* 0x000fe20009ffe4ff */
[----:B------:R-:W2:Y:S01]  /*3f30*/  @!P0 LDG.E.U8 R154, desc[UR30][R70.64] ;  /* 0x0000001e469a8981 */ /* 0x000ea2000c1e1100 */
[C---:B0-----:R-:W-:Y:S02]  /*3f40*/  IADD3 R52, P1, R27.reuse, R8, RZ ;  /* 0x000000081b347210 */ /* 0x041fe40007f3e0ff */
[C---:B------:R-:W-:Y:S01]  /*3f50*/  IADD3 R68, P3, R27.reuse, UR17, RZ ;  /* 0x000000111b447c10 */ /* 0x040fe2000ff7e0ff */
[----:B------:R-:W2:Y:S01]  /*3f60*/  @!P0 LDG.E.U8 R46, desc[UR30][R100.64] ;  /* 0x0000001e642e8981 */ /* 0x000ea2000c1e1100 */
[----:B-1----:R-:W-:Y:S01]  /*3f70*/  IADD3 R54, P2, R27, UR9, RZ ;  /* 0x000000091b367c10 */ /* 0x002fe2000ff5e0ff */
[C---:B------:R-:W-:Y:S01]  /*3f80*/  IMAD.X R53, R11.reuse, 0x1, R20, P1 ;  /* 0x000000010b357824 */ /* 0x040fe200008e0614 */
[C---:B------:R-:W-:Y:S01]  /*3f90*/  IADD3.X R69, R11.reuse, UR48, RZ, P3, !PT ;  /* 0x000000300b457c10 */ /* 0x040fe20009ffe4ff */
[----:B------:R-:W2:Y:S01]  /*3fa0*/  @!P0 LDG.E.U8 R155, desc[UR30][R98.64] ;  /* 0x0000001e629b8981 */ /* 0x000ea2000c1e1100 */
[----:B------:R-:W-:-:S03]  /*3fb0*/  IADD3.X R55, R11, UR40, RZ, P2, !PT ;  /* 0x000000280b377c10 */ /* 0x000fc600097fe4ff */
[----:B------:R0:W2:Y:S04]  /*3fc0*/  @!P0 LDG.E.U8 R159, desc[UR30][R68.64] ;  /* 0x0000001e449f8981 */ /* 0x0000a8000c1e1100 */
[----:B------:R-:W2:Y:S04]  /*3fd0*/  @!P0 LDG.E.U8 R157, desc[UR30][R54.64] ;  /* 0x0000001e369d8981 */ /* 0x000ea8000c1e1100 */
[----:B------:R1:W2:Y:S04]  /*3fe0*/  @!P0 LDG.E.U8 R161, desc[UR30][R52.64] ;  /* 0x0000001e34a18981 */ /* 0x0002a8000c1e1100 */
[----:B------:R-:W-:Y:S04]  /*3ff0*/  LDS.U8 R125, [R12+UR4+0x40] ;  /* 0x000040040c7d7984 */ /* 0x000fe80008000000 */
[----:B------:R-:W-:Y:S04]  /*4000*/  LDS.U8 R152, [R12+UR4+0x60] ;  /* 0x000060040c987984 */ /* 0x000fe80008000000 */
[----:B------:R-:W-:Y:S04]  /*4010*/  LDS.U8 R95, [R12+UR4+0x200] ;  /* 0x000200040c5f7984 */ /* 0x000fe80008000000 */
[----:B------:R-:W2:Y:S04]  /*4020*/  LDS.U8 R144, [R12+UR4+0x220] ;  /* 0x000220040c907984 */ /* 0x000ea80008000000 */
[----:B------:R-:W-:Y:S04]  /*4030*/  LDS.U8 R121, [R12+UR4+0x240] ;  /* 0x000240040c797984 */ /* 0x000fe80008000000 */
        /* <DEDUP_REMOVED lines=9> */
[----:B------:R-:W-:Y:S04]  /*40d0*/  LDS.U8 R91, [R10+UR4] ;  /* 0x000000040a5b7984 */ /* 0x000fe80008000000 */
[----:B------:R-:W2:Y:S04]  /*40e0*/  LDS.U8 R128, [R10+UR4+0x20] ;  /* 0x000020040a807984 */ /* 0x000ea80008000000 */
[----:B------:R-:W-:Y:S04]  /*40f0*/  LDS.U8 R113, [R10+UR4+0x40] ;  /* 0x000040040a717984 */ /* 0x000fe80008000000 */
[----:B------:R-:W-:Y:S04]  /*4100*/  LDS.U8 R130, [R10+UR4+0x60] ;  /* 0x000060040a827984 */ /* 0x000fe80008000000 */
[----:B------:R-:W-:Y:S04]  /*4110*/  LDS.U8 R115, [R10+UR4+0x200] ;  /* 0x000200040a737984 */ /* 0x000fe80008000000 */
        /* <DEDUP_REMOVED lines=11> */
[----:B0-----:R-:W-:Y:S04]  /*41d0*/  LDS.U8 R68, [R9+UR4] ;  /* 0x0000000409447984 */ /* 0x001fe80008000000 */
[----:B------:R-:W0:Y:S04]  /*41e0*/  LDS.U8 R69, [R9+UR4+0x20] ;  /* 0x0000200409457984 */ /* 0x000e280008000000 */
[----:B------:R-:W-:Y:S04]  /*41f0*/  LDS.U8 R70, [R9+UR4+0x40] ;  /* 0x0000400409467984 */ /* 0x000fe80008000000 */
[----:B------:R-:W0:Y:S04]  /*4200*/  LDS.U8 R71, [R9+UR4+0x60] ;  /* 0x0000600409477984 */ /* 0x000e280008000000 */
[----:B------:R-:W-:Y:S04]  /*4210*/  LDS.U8 R100, [R9+UR4+0x200] ;  /* 0x0002000409647984 */ /* 0x000fe80008000000 */
[----:B------:R-:W0:Y:S04]  /*4220*/  LDS.U8 R101, [R9+UR4+0x220] ;  /* 0x0002200409657984 */ /* 0x000e280008000000 */
[----:B------:R-:W-:Y:S04]  /*4230*/  LDS.U8 R106, [R9+UR4+0x240] ;  /* 0x00024004096a7984 */ /* 0x000fe80008000000 */
[----:B------:R-:W0:Y:S04]  /*4240*/  LDS.U8 R107, [R9+UR4+0x260] ;  /* 0x00026004096b7984 */ /* 0x000e280008000000 */
        /* <DEDUP_REMOVED lines=8> */
[----:B-1----:R-:W-:Y:S04]  /*42d0*/  LDS.U8 R52, [R23+UR4] ;  /* 0x0000000417347984 */ /* 0x002fe80008000000 */
[----:B------:R-:W1:Y:S04]  /*42e0*/  LDS.U8 R53, [R23+UR4+0x20] ;  /* 0x0000200417357984 */ /* 0x000e680008000000 */
[----:B------:R-:W-:Y:S04]  /*42f0*/  LDS.U8 R111, [R23+UR4+0x40] ;  /* 0x00004004176f7984 */ /* 0x000fe80008000000 */
[----:B------:R-:W-:Y:S04]  /*4300*/  LDS.U8 R122, [R23+UR4+0x60] ;  /* 0x00006004177a7984 */ /* 0x000fe80008000000 */
[----:B------:R-:W-:Y:S04]  /*4310*/  LDS.U8 R54, [R23+UR4+0x200] ;  /* 0x0002000417367984 */ /* 0x000fe80008000000 */
[----:B------:R-:W1:Y:S04]  /*4320*/  LDS.U8 R55, [R23+UR4+0x220] ;  /* 0x0002200417377984 */ /* 0x000e680008000000 */
        /* <DEDUP_REMOVED lines=9> */
[----:B------:R-:W-:Y:S01]  /*43c0*/  LDS.U8 R39, [R23+UR4+0x660] ;  /* 0x0006600417277984 */ /* 0x000fe20008000000 */
[----:B------:R-:W-:Y:S06]  /*43d0*/  BAR.SYNC.DEFER_BLOCKING 0x0 ;  /* 0x0000000000007b1d */ /* 0x000fec0000010000 */
[----:B-----5:R-:W-:Y:S04]  /*43e0*/  STS.U8 [R25+UR4], R158 ;  /* 0x0000009e19007988 */ /* 0x020fe80008000004 */
[----:B---3--:R-:W-:Y:S04]  /*43f0*/  STS.U8 [R25+UR4+0x200], R135 ;  /* 0x0002008719007988 */ /* 0x008fe80008000004 */
[----:B------:R-:W-:Y:S04]  /*4400*/  STS.U8 [R25+UR4+0x400], R149 ;  /* 0x0004009519007988 */ /* 0x000fe80008000004 */
[----:B------:R-:W-:Y:S04]  /*4410*/  STS.U8 [R25+UR4+0x600], R147 ;  /* 0x0006009319007988 */ /* 0x000fe80008000004 */
[----:B------:R-:W-:Y:S04]  /*4420*/  STS.U8 [R25+UR4+0x800], R44 ;  /* 0x0008002c19007988 */ /* 0x000fe80008000004 */
[----:B------:R-:W-:Y:S04]  /*4430*/  STS.U8 [R25+UR4+0xa00], R164 ;  /* 0x000a00a419007988 */ /* 0x000fe80008000004 */
[----:B------:R-:W-:Y:S04]  /*4440*/  STS.U8 [R25+UR4+0xc00], R162 ;  /* 0x000c00a219007988 */ /* 0x000fe80008000004 */
[----:B------:R-:W-:Y:S04]  /*4450*/  STS.U8 [R25+UR4+0xe00], R139 ;  /* 0x000e008b19007988 */ /* 0x000fe80008000004 */
[----:B----4-:R-:W-:Y:S04]  /*4460*/  STS.U8 [R31+UR4+0x80], R43 ;  /* 0x0000802b1f007988 */ /* 0x010fe80008000004 */
[----:B--2---:R-:W-:Y:S04]  /*4470*/  STS.U8 [R31+UR4+0x280], R151 ;  /* 0x000280971f007988 */ /* 0x004fe80008000004 */
[----:B------:R-:W-:Y:S04]  /*4480*/  STS.U8 [R31+UR4+0x480], R42 ;  /* 0x0004802a1f007988 */ /* 0x000fe80008000004 */
        /* <DEDUP_REMOVED lines=20> */
[----:B------:R-:W-:Y:S01]  /*45d0*/  STS.U8 [R37+UR4+0xf80], R161 ;  /* 0x000f80a125007988 */ /* 0x000fe20008000004 */
[----:B------:R-:W-:Y:S06]  /*45e0*/  BAR.SYNC.DEFER_BLOCKING 0x0 ;  /* 0x0000000000007b1d */ /* 0x000fec0000010000 */
[----:B------:R-:W2:Y:S04]  /*45f0*/  LDSM.16.M88.4 R40, [R13] ;  /* 0x000000000d28783b */ /* 0x000ea80000000200 */
[----:B------:R-:W3:Y:S01]  /*4600*/  LDSM.16.M88.4 R44, [R13+0x800] ;  /* 0x000800000d2c783b */ /* 0x000ee20000000200 */
[----:B------:R-:W-:-:S02]  /*4610*/  IMAD R150, R150, 0x100, R105 ;  /* 0x0000010096967824 */ /* 0x000fc400078e0269 */
[----:B------:R-:W-:Y:S02]  /*4620*/  IMAD R144, R144, 0x100, R95 ;  /* 0x0000010090907824 */ /* 0x000fe400078e025f */
[----:B------:R-:W-:Y:S02]  /*4630*/  IMAD R128, R128, 0x100, R91 ;  /* 0x0000010080807824 */ /* 0x000fe400078e025b */
[----:B------:R-:W-:Y:S02]  /*4640*/  IMAD R132, R132, 0x100, R115 ;  /* 0x0000010084847824 */ /* 0x000fe400078e0273 */
[----:B------:R-:W-:Y:S02]  /*4650*/  IMAD R95, R148, 0x100, R123 ;  /* 0x00000100945f7824 */ /* 0x000fe400078e027b */
[----:B------:R-:W-:Y:S02]  /*4660*/  IMAD R130, R130, 0x100, R113 ;  /* 0x0000010082827824 */ /* 0x000fe400078e0271 */
[----:B------:R-:W-:-:S02]  /*4670*/  IMAD R91, R136, 0x100, R119 ;  /* 0x00000100885b7824 */ /* 0x000fc400078e0277 */
[----:B0-----:R-:W-:Y:S01]  /*4680*/  IMAD R119, R69, 0x100, R68 ;  /* 0x0000010045777824 */ /* 0x001fe200078e0244 */
[----:B------:R-:W-:Y:S01]  /*4690*/  F2FP.F16.E4M3.UNPACK_B R68, R150 ;  /* 0x00000096ff44723e */ /* 0x000fe200020006ff */
[----:B------:R-:W-:Y:S01]  /*46a0*/  IMAD R113, R71, 0x100, R70 ;  /* 0x0000010047717824 */ /* 0x000fe200078e0246 */
[----:B------:R-:W-:Y:S01]  /*46b0*/  F2FP.F16.E4M3.UNPACK_B R70, R144 ;  /* 0x00000090ff46723e */ /* 0x000fe200020006ff */
[----:B------:R-:W-:Y:S01]  /*46c0*/  IMAD R123, R101, 0x100, R100 ;  /* 0x00000100657b7824 */ /* 0x000fe200078e0264 */
[----:B------:R-:W-:Y:S01]  /*46d0*/  F2FP.F16.E4M3.UNPACK_B R69, R128 ;  /* 0x00000080ff45723e */ /* 0x000fe200020006ff */
[----:B------:R-:W-:Y:S01]  /*46e0*/  IMAD R115, R107, 0x100, R106 ;  /* 0x000001006b737824 */ /* 0x000fe200078e026a */
[----:B------:R-:W-:Y:S01]  /*46f0*/  F2FP.F16.E4M3.UNPACK_B R71, R132 ;  /* 0x00000084ff47723e */ /* 0x000fe200020006ff */
[----:B-1----:R-:W-:Y:S02]  /*4700*/  IMAD R53, R53, 0x100, R52 ;  /* 0x0000010035357824 */ /* 0x002fe400078e0234 */
[----:B------:R-:W-:Y:S01]  /*4710*/  IMAD R55, R55, 0x100, R54 ;  /* 0x0000010037377824 */ /* 0x000fe200078e0236 */
[----:B--2---:R-:W-:-:S02]  /*4720*/  F2FP.F16.E4M3.UNPACK_B R106, R40 ;  /* 0x00000028ff6a723e */ /* 0x004fc400020006ff */
[----:B------:R-:W-:Y:S02]  /*4730*/  F2FP.F16.E4M3.UNPACK_B R107, R41 ;  /* 0x00000029ff6b723e */ /* 0x000fe400020006ff */
[----:B---3--:R-:W-:Y:S02]  /*4740*/  F2FP.F16.E4M3.UNPACK_B R100, R44 ;  /* 0x0000002cff64723e */ /* 0x008fe400020006ff */
[----:B------:R-:W-:-:S03]  /*4750*/  F2FP.F16.E4M3.UNPACK_B R101, R45 ;  /* 0x0000002dff65723e */ /* 0x000fc600020006ff */
[----:B------:R-:W-:Y:S01]  /*4760*/  HMMA.16816.F32 R48, R68, R106, R48 ;  /* 0x0000006a4430723c */ /* 0x000fe20000001830 */
[----:B------:R-:W-:-:S05]  /*4770*/  F2FP.F16.E4M3.UNPACK_B R52, R119 ;  /* 0x00000077ff34723e */ /* 0x000fca00020006ff */
[----:B------:R-:W-:Y:S01]  /*4780*/  HMMA.16816.F32 R64, R68, R100, R64 ;  /* 0x000000644440723c */ /* 0x000fe20000001840 */
[----:B------:R-:W-:Y:S02]  /*4790*/  F2FP.F16.E4M3.UNPACK_B R54, R123 ;  /* 0x0000007bff36723e */ /* 0x000fe400020006ff */
[----:B------:R-:W-:Y:S02]  /*47a0*/  F2FP.F16.E4M3.UNPACK_B R53, R53 ;  /* 0x00000035ff35723e */ /* 0x000fe400020006ff */
[----:B------:R-:W-:Y:S01]  /*47b0*/  F2FP.F16.E4M3.UNPACK_B R55, R55 ;  /* 0x00000037ff37723e */ /* 0x000fe200020006ff */
[----:B------:R-:W-:Y:S02]  /*47c0*/  IMAD R105, R152, 0x100, R125 ;  /* 0x0000010098697824 */ /* 0x000fe400078e027d */
[----:B------:R-:W-:Y:S02]  /*47d0*/  IMAD R121, R146, 0x100, R121 ;  /* 0x0000010092797824 */ /* 0x000fe400078e0279 */
[----:B------:R-:W-:-:S02]  /*47e0*/  IMAD R117, R134, 0x100, R117 ;  /* 0x0000010086757824 */ /* 0x000fc400078e0275 */
[C---:B------:R-:W-:Y:S06]  /*47f0*/  HMMA.16816.F32 R60, R52.reuse, R106, R60 ;  /* 0x0000006a343c723c */ /* 0x040fec000000183c */
[----:B------:R-:W-:Y:S01]  /*4800*/  HMMA.16816.F32 R56, R52, R100, R56 ;  /* 0x000000643438723c */ /* 0x000fe20000001838 */
[----:B------:R-:W-:Y:S02]  /*4810*/  F2FP.F16.E4M3.UNPACK_B R68, R105 ;  /* 0x00000069ff44723e */ /* 0x000fe400020006ff */
[----:B------:R-:W-:Y:S02]  /*4820*/  F2FP.F16.E4M3.UNPACK_B R70, R121 ;  /* 0x00000079ff46723e */ /* 0x000fe400020006ff */
[----:B------:R-:W-:-:S02]  /*4830*/  F2FP.F16.E4M3.UNPACK_B R69, R130 ;  /* 0x00000082ff45723e */ /* 0x000fc400020006ff */
[----:B------:R-:W-:Y:S02]  /*4840*/  F2FP.F16.E4M3.UNPACK_B R71, R117 ;  /* 0x00000075ff47723e */ /* 0x000fe400020006ff */
[----:B------:R-:W-:Y:S02]  /*4850*/  F2FP.F16.E4M3.UNPACK_B R40, R40.H1 ;  /* 0x00000028ff28723e */ /* 0x000fe400030006ff */
[----:B------:R-:W-:Y:S02]  /*4860*/  F2FP.F16.E4M3.UNPACK_B R41, R41.H1 ;  /* 0x00000029ff29723e */ /* 0x000fe400030006ff */
[----:B------:R-:W-:Y:S02]  /*4870*/  F2FP.F16.E4M3.UNPACK_B R44, R44.H1 ;  /* 0x0000002cff2c723e */ /* 0x000fe400030006ff */
[----:B------:R-:W-:Y:S01]  /*4880*/  F2FP.F16.E4M3.UNPACK_B R45, R45.H1 ;  /* 0x0000002dff2d723e */ /* 0x000fe200030006ff */
[----:B------:R-:W-:Y:S02]  /*4890*/  IMAD R111, R122, 0x100, R111 ;  /* 0x000001007a6f7824 */ /* 0x000fe400078e026f */
[----:B------:R-:W-:Y:S01]  /*48a0*/  IMAD R55, R118, 0x100, R103 ;  /* 0x0000010076377824 */ /* 0x000fe200078e0267 */
[----:B------:R-:W-:Y:S01]  /*48b0*/  HMMA.16816.F32 R48, R68, R40, R48 ;  /* 0x000000284430723c */ /* 0x000fe20000001830 */
[----:B------:R-:W-:-:S05]  /*48c0*/  F2FP.F16.E4M3.UNPACK_B R52, R113 ;  /* 0x00000071ff34723e */ /* 0x000fca00020006ff */
[----:B------:R-:W-:Y:S01]  /*48d0*/  HMMA.16816.F32 R64, R68, R44, R64 ;  /* 0x0000002c4440723c */ /* 0x000fe20000001840 */
[----:B------:R-:W-:Y:S02]  /*48e0*/  F2FP.F16.E4M3.UNPACK_B R54, R115 ;  /* 0x00000073ff36723e */ /* 0x000fe400020006ff */
[----:B------:R-:W-:Y:S02]  /*48f0*/  F2FP.F16.E4M3.UNPACK_B R53, R111 ;  /* 0x0000006fff35723e */ /* 0x000fe400020006ff */
[----:B------:R-:W-:Y:S01]  /*4900*/  F2FP.F16.E4M3.UNPACK_B R55, R55 ;  /* 0x00000037ff37723e */ /* 0x000fe200020006ff */
[----:B------:R-:W-:Y:S02]  /*4910*/  IMAD R93, R140, 0x100, R93 ;  /* 0x000001008c5d7824 */ /* 0x000fe400078e025d */
[----:B------:R-:W-:-:S04]  /*4920*/  IMAD R89, R124, 0x100, R89 ;  /* 0x000001007c597824 */ /* 0x000fc800078e0259 */
[C---:B------:R-:W-:Y:S06]  /*4930*/  HMMA.16816.F32 R60, R52.reuse, R40, R60 ;  /* 0x00000028343c723c */ /* 0x040fec000000183c */
[----:B------:R-:W-:Y:S01]  /*4940*/  HMMA.16816.F32 R56, R52, R44, R56 ;  /* 0x0000002c3438723c */ /* 0x000fe20000001838 */
[----:B------:R-:W-:Y:S02]  /*4950*/  F2FP.F16.E4M3.UNPACK_B R68, R95 ;  /* 0x0000005fff44723e */ /* 0x000fe400020006ff */
[----:B------:R-:W-:Y:S02]  /*4960*/  F2FP.F16.E4M3.UNPACK_B R70, R93 ;  /* 0x0000005dff46723e */ /* 0x000fe400020006ff */
[----:B------:R-:W-:-:S02]  /*4970*/  F2FP.F16.E4M3.UNPACK_B R69, R91 ;  /* 0x0000005bff45723e */ /* 0x000fc400020006ff */
[----:B------:R-:W-:Y:S02]  /*4980*/  F2FP.F16.E4M3.UNPACK_B R71, R89 ;  /* 0x00000059ff47723e */ /* 0x000fe400020006ff */
[----:B------:R-:W-:Y:S02]  /*4990*/  F2FP.F16.E4M3.UNPACK_B R40, R42 ;  /* 0x0000002aff28723e */ /* 0x000fe400020006ff */
[----:B------:R-:W-:Y:S02]  /*49a0*/  F2FP.F16.E4M3.UNPACK_B R41, R43 ;  /* 0x0000002bff29723e */ /* 0x000fe400020006ff */
[----:B------:R-:W-:Y:S02]  /*49b0*/  F2FP.F16.E4M3.UNPACK_B R44, R46 ;  /* 0x0000002eff2c723e */ /* 0x000fe400020006ff */
[----:B------:R-:W-:Y:S01]  /*49c0*/  F2FP.F16.E4M3.UNPACK_B R45, R47 ;  /* 0x0000002fff2d723e */ /* 0x000fe200020006ff */
[----:B------:R-:W-:Y:S02]  /*49d0*/  IMAD R109, R120, 0x100, R109 ;  /* 0x00000100786d7824 */ /* 0x000fe400078e026d */
[----:B------:R-:W-:Y:S01]  /*49e0*/  IMAD R97, R114, 0x100, R97 ;  /* 0x0000010072617824 */ /* 0x000fe200078e0261 */
[----:B------:R-:W-:Y:S01]  /*49f0*/  HMMA.16816.F32 R48, R68, R40, R48 ;  /* 0x000000284430723c */ /* 0x000fe20000001830 */
[----:B------:R-:W-:-:S02]  /*4a00*/  IMAD R99, R116, 0x100, R99 ;  /* 0x0000010074637824 */ /* 0x000fc400078e0263 */
[----:B------:R-:W-:-:S03]  /*4a10*/  IMAD R55, R112, 0x100, R87 ;  /* 0x0000010070377824 */ /* 0x000fc600078e0257 */
[----:B------:R-:W-:Y:S01]  /*4a20*/  HMMA.16816.F32 R64, R68, R44, R64 ;  /* 0x0000002c4440723c */ /* 0x000fe20000001840 */
[----:B------:R-:W-:Y:S02]  /*4a30*/  F2FP.F16.E4M3.UNPACK_B R52, R109 ;  /* 0x0000006dff34723e */ /* 0x000fe400020006ff */
[----:B------:R-:W-:Y:S02]  /*4a40*/  F2FP.F16.E4M3.UNPACK_B R54, R97 ;  /* 0x00000061ff36723e */ /* 0x000fe400020006ff */
[----:B------:R-:W-:Y:S02]  /*4a50*/  F2FP.F16.E4M3.UNPACK_B R53, R99 ;  /* 0x00000063ff35723e */ /* 0x000fe400020006ff */
[----:B------:R-:W-:Y:S01]  /*4a60*/  F2FP.F16.E4M3.UNPACK_B R55, R55 ;  /* 0x00000037ff37723e */ /* 0x000fe200020006ff */
[----:B------:R-:W-:Y:S02]  /*4a70*/  IMAD R77, R142, 0x100, R77 ;  /* 0x000001008e4d7824 */ /* 0x000fe400078e024d */
[----:B------:R-:W-:-:S02]  /*4a80*/  IMAD R75, R138, 0x100, R75 ;  /* 0x000001008a4b7824 */ /* 0x000fc400078e024b */
[----:B------:R-:W-:Y:S02]  /*4a90*/  IMAD R73, R126, 0x100, R73 ;  /* 0x000001007e497824 */ /* 0x000fe400078e0249 */
[----:B------:R-:W-:Y:S01]  /*4aa0*/  HMMA.16816.F32 R60, R52, R40, R60 ;  /* 0x00000028343c723c */ /* 0x000fe2000000183c */
[----:B------:R-:W-:-:S05]  /*4ab0*/  IMAD R85, R85, 0x100, R108 ;  /* 0x0000010055557824 */ /* 0x000fca00078e026c */
[----:B------:R-:W-:Y:S01]  /*4ac0*/  HMMA.16816.F32 R56, R52, R44, R56 ;  /* 0x0000002c3438723c */ /* 0x000fe20000001838 */
[----:B------:R-:W-:Y:S01]  /*4ad0*/  USHF.R.S32.HI UR34, URZ, 0x1f, UR32 ;  /* 0x0000001f3f227899 */ /* 0x000fe20008011420 */
[----:B------:R-:W-:Y:S01]  /*4ae0*/  F2FP.F16.E4M3.UNPACK_B R40, R77 ;  /* 0x0000004dff28723e */ /* 0x000fe200020006ff */
[----:B------:R-:W-:Y:S01]  /*4af0*/  UIADD3 UR6, UP5, UR32, UR6, URZ ;  /* 0x0000000620067290 */ /* 0x000fe2000ffbe03f */
[----:B------:R-:W-:Y:S01]  /*4b00*/  F2FP.F16.E4M3.UNPACK_B R41, R73 ;  /* 0x00000049ff29723e */ /* 0x000fe200020006ff */
[----:B------:R-:W-:Y:S02]  /*4b10*/  UIADD3 UR7, UP6, UR32, UR7, URZ ;  /* 0x0000000720077290 */ /* 0x000fe4000ffde03f */
[----:B------:R-:W-:Y:S01]  /*4b20*/  UIADD3 UR8, UP0, UR32, UR8, URZ ;  /* 0x0000000820087290 */ /* 0x000fe2000ff1e03f */
[----:B------:R-:W-:Y:S01]  /*4b30*/  F2FP.F16.E4M3.UNPACK_B R52, R42.H1 ;  /* 0x0000002aff34723e */ /* 0x000fe200030006ff */
[----:B------:R-:W-:Y:S01]  /*4b40*/  UIADD3 UR9, UP1, UR32, UR9, URZ ;  /* 0x0000000920097290 */ /* 0x000fe2000ff3e03f */
[----:B------:R-:W-:Y:S01]  /*4b50*/  F2FP.F16.E4M3.UNPACK_B R53, R43.H1 ;  /* 0x0000002bff35723e */ /* 0x000fe200030006ff */
[----:B------:R-:W-:Y:S01]  /*4b60*/  UIADD3 UR33, UR33, -0x1, URZ ;  /* 0xffffffff21217890 */ /* 0x000fe2000fffe03f */
[----:B------:R-:W-:-:S02]  /*4b70*/  F2FP.F16.E4M3.UNPACK_B R42, R75 ;  /* 0x0000004bff2a723e */ /* 0x000fc400020006ff */
[----:B------:R-:W-:Y:S02]  /*4b80*/  F2FP.F16.E4M3.UNPACK_B R43, R85 ;  /* 0x00000055ff2b723e */ /* 0x000fe400020006ff */
[----:B------:R-:W-:Y:S02]  /*4b90*/  F2FP.F16.E4M3.UNPACK_B R54, R46.H1 ;  /* 0x0000002eff36723e */ /* 0x000fe400030006ff */
[----:B------:R-:W-:Y:S02]  /*4ba0*/  F2FP.F16.E4M3.UNPACK_B R55, R47.H1 ;  /* 0x0000002fff37723e */ /* 0x000fe400030006ff */
[----:B------:R-:W-:Y:S01]  /*4bb0*/  IADD3 R8, P6, R8, UR32, RZ ;  /* 0x0000002008087c10 */ /* 0x000fe2000ffde0ff */
[----:B------:R-:W-:Y:S02]  /*4bc0*/  UIADD3.X UR37, UR34, UR37, URZ, UP5, !UPT ;  /* 0x0000002522257290 */ /* 0x000fe4000affe43f */
[----:B------:R-:W-:Y:S02]  /*4bd0*/  UIADD3.X UR38, UR34, UR38, URZ, UP6, !UPT ;  /* 0x0000002622267290 */ /* 0x000fe4000b7fe43f */
[----:B------:R-:W-:-:S02]  /*4be0*/  UIADD3.X UR39, UR34, UR39, URZ, UP0, !UPT ;  /* 0x0000002722277290 */ /* 0x000fc400087fe43f */
[----:B------:R-:W-:Y:S02]  /*4bf0*/  UIADD3.X UR40, UR34, UR40, URZ, UP1, !UPT ;  /* 0x0000002822287290 */ /* 0x000fe40008ffe43f */
[----:B------:R-:W-:Y:S01]  /*4c00*/  IADD3.X R20, R20, UR34, RZ, P6, !PT ;  /* 0x0000002214147c10 */ /* 0x000fe2000b7fe4ff */
[----:B------:R-:W-:Y:S02]  /*4c10*/  UIADD3 UR10, UP2, UR32, UR10, URZ ;  /* 0x0000000a200a7290 */ /* 0x000fe4000ff5e03f */
[----:B------:R-:W-:Y:S02]  /*4c20*/  UIADD3 UR11, UP3, UR32, UR11, URZ ;  /* 0x0000000b200b7290 */ /* 0x000fe4000ff7e03f */
[----:B------:R-:W-:Y:S02]  /*4c30*/  UIADD3 UR12, UP4, UR32, UR12, URZ ;  /* 0x0000000c200c7290 */ /* 0x000fe4000ff9e03f */
[----:B------:R-:W-:Y:S02]  /*4c40*/  UIADD3 UR13, UP5, UR32, UR13, URZ ;  /* 0x0000000d200d7290 */ /* 0x000fe4000ffbe03f */
[----:B------:R-:W-:-:S02]  /*4c50*/  UIADD3 UR14, UP6, UR32, UR14, URZ ;  /* 0x0000000e200e7290 */ /* 0x000fc4000ffde03f */
[----:B------:R-:W-:Y:S02]  /*4c60*/  UIADD3 UR15, UP0, UR32, UR15, URZ ;  /* 0x0000000f200f7290 */ /* 0x000fe4000ff1e03f */
[----:B------:R-:W-:Y:S01]  /*4c70*/  UIADD3 UR16, UP1, UR32, UR16, URZ ;  /* 0x0000001020107290 */ /* 0x000fe2000ff3e03f */
[----:B------:R-:W-:Y:S01]  /*4c80*/  IMAD R83, R83, 0x100, R110 ;  /* 0x0000010053537824 */ /* 0x000fe200078e026e */
[----:B------:R-:W-:Y:S01]  /*4c90*/  ISETP.NE.U32.AND P6, PT, RZ, UR33, PT ;  /* 0x00000021ff007c0c */ /* 0x000fe2000bfc5070 */
[----:B------:R-:W-:Y:S01]  /*4ca0*/  IMAD R79, R102, 0x100, R79 ;  /* 0x00000100664f7824 */ /* 0x000fe200078e024f */
[----:B------:R-:W-:Y:S01]  /*4cb0*/  HMMA.16816.F32 R48, R40, R52, R48 ;  /* 0x000000342830723c */ /* 0x000fe20000001830 */
[----:B------:R-:W-:Y:S02]  /*4cc0*/  IMAD R81, R104, 0x100, R81 ;  /* 0x0000010068517824 */ /* 0x000fe400078e0251 */
[----:B------:R-:W-:Y:S01]  /*4cd0*/  IMAD R39, R39, 0x100, R98 ;  /* 0x0000010027277824 */ /* 0x000fe200078e0262 */
[----:B------:R-:W-:-:S02]  /*4ce0*/  UIADD3.X UR41, UR34, UR41, URZ, UP2, !UPT ;  /* 0x0000002922297290 */ /* 0x000fc400097fe43f */
[----:B------:R-:W-:Y:S01]  /*4cf0*/  HMMA.16816.F32 R64, R40, R54, R64 ;  /* 0x000000362840723c */ /* 0x000fe20000001840 */
[----:B------:R-:W-:Y:S01]  /*4d00*/  UIADD3.X UR42, UR34, UR42, URZ, UP3, !UPT ;  /* 0x0000002a222a7290 */ /* 0x000fe20009ffe43f */
[----:B------:R-:W-:Y:S01]  /*4d10*/  IADD3 R7, P0, R7, UR35, RZ ;  /* 0x0000002307077c10 */ /* 0x000fe2000ff1e0ff */
[----:B------:R-:W-:Y:S02]  /*4d20*/  UIADD3.X UR43, UR34, UR43, URZ, UP4, !UPT ;  /* 0x0000002b222b7290 */ /* 0x000fe4000a7fe43f */
[----:B------:R-:W-:Y:S02]  /*4d30*/  UIADD3.X UR44, UR34, UR44, URZ, UP5, !UPT ;  /* 0x0000002c222c7290 */ /* 0x000fe4000affe43f */
[----:B------:R-:W-:Y:S01]  /*4d40*/  UIADD3.X UR45, UR34, UR45, URZ, UP6, !UPT ;  /* 0x0000002d222d7290 */ /* 0x000fe2000b7fe43f */
[----:B------:R-:W-:Y:S01]  /*4d50*/  IMAD.U32 R40, RZ, RZ, UR35 ;  /* 0x00000023ff287e24 */ /* 0x000fe2000f8e00ff */
[----:B------:R-:W-:Y:S02]  /*4d60*/  UIADD3.X UR46, UR34, UR46, URZ, UP0, !UPT ;  /* 0x0000002e222e7290 */ /* 0x000fe400087fe43f */
[----:B------:R-:W-:-:S02]  /*4d70*/  UIADD3.X UR47, UR34, UR47, URZ, UP1, !UPT ;  /* 0x0000002f222f7290 */ /* 0x000fc40008ffe43f */
[----:B------:R-:W-:Y:S02]  /*4d80*/  UIADD3 UR17, UP2, UR32, UR17, URZ ;  /* 0x0000001120117290 */ /* 0x000fe4000ff5e03f */
[----:B------:R-:W-:Y:S02]  /*4d90*/  UIADD3 UR18, UP3, UR32, UR18, URZ ;  /* 0x0000001220127290 */ /* 0x000fe4000ff7e03f */
[----:B------:R-:W-:Y:S02]  /*4da0*/  UIADD3 UR19, UP4, UR32, UR19, URZ ;  /* 0x0000001320137290 */ /* 0x000fe4000ff9e03f */
[----:B------:R-:W-:Y:S02]  /*4db0*/  UIADD3 UR20, UP5, UR32, UR20, URZ ;  /* 0x0000001420147290 */ /* 0x000fe4000ffbe03f */
[----:B------:R-:W-:Y:S02]  /*4dc0*/  UIADD3 UR21, UP6, UR32, UR21, URZ ;  /* 0x0000001520157290 */ /* 0x000fe4000ffde03f */
[----:B------:R-:W-:-:S02]  /*4dd0*/  UIADD3 UR22, UP0, UR32, UR22, URZ ;  /* 0x0000001620167290 */ /* 0x000fc4000ff1e03f */
[----:B------:R-:W-:Y:S01]  /*4de0*/  UIADD3 UR23, UP1, UR32, UR23, URZ ;  /* 0x0000001720177290 */ /* 0x000fe2000ff3e03f */
[----:B------:R-:W-:Y:S02]  /*4df0*/  F2FP.F16.E4M3.UNPACK_B R44, R83 ;  /* 0x00000053ff2c723e */ /* 0x000fe400020006ff */
[----:B------:R-:W-:Y:S02]  /*4e00*/  F2FP.F16.E4M3.UNPACK_B R46, R79 ;  /* 0x0000004fff2e723e */ /* 0x000fe400020006ff */
[----:B------:R-:W-:Y:S02]  /*4e10*/  F2FP.F16.E4M3.UNPACK_B R45, R81 ;  /* 0x00000051ff2d723e */ /* 0x000fe400020006ff */
[----:B------:R-:W-:Y:S01]  /*4e20*/  F2FP.F16.E4M3.UNPACK_B R47, R39 ;  /* 0x00000027ff2f723e */ /* 0x000fe200020006ff */
[----:B------:R-:W-:Y:S01]  /*4e30*/  UIADD3.X UR48, UR34, UR48, URZ, UP2, !UPT ;  /* 0x0000003022307290 */ /* 0x000fe200097fe43f */
[----:B------:R-:W-:Y:S01]  /*4e40*/  LEA.HI.X.SX32 R21, R40, R21, 0x1, P0 ;  /* 0x0000001528157211 */ /* 0x000fe200000f0eff */
[----:B------:R-:W-:Y:S01]  /*4e50*/  UIADD3.X UR49, UR34, UR49, URZ, UP3, !UPT ;  /* 0x0000003122317290 */ /* 0x000fe20009ffe43f */
[----:B------:R-:W-:Y:S01]  /*4e60*/  IADD3 R14, P0, R14, UR32, RZ ;  /* 0x000000200e0e7c10 */ /* 0x000fe2000ff1e0ff */
        /* <DEDUP_REMOVED lines=10> */
[----:B------:R-:W-:-:S02]  /*4f10*/  UIADD3 UR24, UP2, UR32, UR24, URZ ;  /* 0x0000001820187290 */ /* 0x000fc4000ff5e03f */
[----:B------:R-:W-:Y:S02]  /*4f20*/  UIADD3 UR25, UP3, UR32, UR25, URZ ;  /* 0x0000001920197290 */ /* 0x000fe4000ff7e03f */
[----:B------:R-:W-:Y:S02]  /*4f30*/  UIADD3 UR26, UP4, UR32, UR26, URZ ;  /* 0x0000001a201a7290 */ /* 0x000fe4000ff9e03f */
[----:B------:R-:W-:Y:S02]  /*4f40*/  UIADD3 UR27, UP5, UR32, UR27, URZ ;  /* 0x0000001b201b7290 */ /* 0x000fe4000ffbe03f */
[----:B------:R-:W-:Y:S02]  /*4f50*/  UIADD3 UR28, UP6, UR32, UR28, URZ ;  /* 0x0000001c201c7290 */ /* 0x000fe4000ffde03f */
[----:B------:R-:W-:Y:S02]  /*4f60*/  UIADD3 UR29, UP0, UR32, UR29, URZ ;  /* 0x0000001d201d7290 */ /* 0x000fe4000ff1e03f */
[----:B------:R-:W-:Y:S01]  /*4f70*/  UIADD3 UR36, UP1, UR32, UR36, URZ ;  /* 0x0000002420247290 */ /* 0x000fe2000ff3e03f */
[----:B------:R-:W-:Y:S01]  /*4f80*/  HMMA.16816.F32 R60, R44, R52, R60 ;  /* 0x000000342c3c723c */ /* 0x000fe2000000183c */
[----:B------:R-:W-:Y:S01]  /*4f90*/  UIADD3 UR5, UR5, -0x40, URZ ;  /* 0xffffffc005057890 */ /* 0x000fe2000fffe03f */
[----:B------:R-:W-:Y:S01]  /*4fa0*/  IADD3.X R22, R22, UR34, RZ, P0, !PT ;  /* 0x0000002216167c10 */ /* 0x000fe200087fe4ff */
[----:B------:R-:W-:-:S02]  /*4fb0*/  UIADD3.X UR55, UR34, UR55, URZ, UP2, !UPT ;  /* 0x0000003722377290 */ /* 0x000fc400097fe43f */
[----:B------:R-:W-:Y:S01]  /*4fc0*/  IADD3.X R24, R24, UR34, RZ, P1, !PT ;  /* 0x0000002218187c10 */ /* 0x000fe20008ffe4ff */
[----:B------:R-:W-:Y:S01]  /*4fd0*/  UIADD3.X UR56, UR34, UR56, URZ, UP3, !UPT ;  /* 0x0000003822387290 */ /* 0x000fe20009ffe43f */
[----:B------:R-:W-:Y:S01]  /*4fe0*/  HMMA.16816.F32 R56, R44, R54, R56 ;  /* 0x000000362c38723c */ /* 0x000fe20000001838 */
[----:B------:R-:W-:Y:S02]  /*4ff0*/  UIADD3.X UR57, UR34, UR57, URZ, UP4, !UPT ;  /* 0x0000003922397290 */ /* 0x000fe4000a7fe43f */
[----:B------:R-:W-:Y:S01]  /*5000*/  IADD3.X R26, R26, UR34, RZ, P2, !PT ;  /* 0x000000221a1a7c10 */ /* 0x000fe200097fe4ff */
[----:B------:R-:W-:Y:S02]  /*5010*/  UIADD3.X UR58, UR34, UR58, URZ, UP5, !UPT ;  /* 0x0000003a223a7290 */ /* 0x000fe4000affe43f */
[----:B------:R-:W-:Y:S01]  /*5020*/  IADD3.X R28, R28, UR34, RZ, P3, !PT ;  /* 0x000000221c1c7c10 */ /* 0x000fe20009ffe4ff */
[----:B------:R-:W-:Y:S02]  /*5030*/  UIADD3.X UR59, UR34, UR59, URZ, UP6, !UPT ;  /* 0x0000003b223b7290 */ /* 0x000fe4000b7fe43f */
[----:B------:R-:W-:Y:S01]  /*5040*/  IADD3.X R30, R30, UR34, RZ, P4, !PT ;  /* 0x000000221e1e7c10 */ /* 0x000fe2000a7fe4ff */
[----:B------:R-:W-:-:S02]  /*5050*/  UIADD3.X UR60, UR34, UR60, URZ, UP0, !UPT ;  /* 0x0000003c223c7290 */ /* 0x000fc400087fe43f */
[----:B------:R-:W-:Y:S01]  /*5060*/  IADD3.X R32, R32, UR34, RZ, P5, !PT ;  /* 0x0000002220207c10 */ /* 0x000fe2000affe4ff */
[----:B------:R-:W-:Y:S01]  /*5070*/  UIADD3.X UR61, UR34, UR61, URZ, UP1, !UPT ;  /* 0x0000003d223d7290 */ /* 0x000fe20008ffe43f */
[----:B------:R-:W-:Y:S11]  /*5080*/  @P6 BRA `(.L_x_2) ;  /* 0xffffffe000046947 */ /* 0x000ff6000383ffff */
.L_x_1:
[----:B------:R-:W-:Y:S01]  /*5090*/  F2FP.SATFINITE.E4M3.F32.PACK_AB_MERGE_C R48, R49, R48, RZ ;  /* 0x000000303130723e */ /* 0x000fe200048070ff */
[----:B------:R-:W-:Y:S01]  /*50a0*/  BAR.SYNC.DEFER_BLOCKING 0x0 ;  /* 0x0000000000007b1d */ /* 0x000fe20000010000 */
[----:B------:R-:W-:Y:S01]  /*50b0*/  F2FP.SATFINITE.E4M3.F32.PACK_AB_MERGE_C R65, R65, R64, RZ ;  /* 0x000000404141723e */ /* 0x000fe200048070ff */
[----:B------:R-:W-:Y:S01]  /*50c0*/  IMAD.SHL.U32 R12, R0, 0x4, RZ ;  /* 0x00000004000c7824 */ /* 0x000fe200078e00ff */
[----:B------:R-:W-:Y:S02]  /*50d0*/  LOP3.LUT R7, R48, 0xffff, RZ, 0xc0, !PT ;  /* 0x0000ffff30077812 */ /* 0x000fe400078ec0ff */
[----:B------:R-:W-:Y:S01]  /*50e0*/  LOP3.LUT R8, R65, 0xffff, RZ, 0xc0, !PT ;  /* 0x0000ffff41087812 */ /* 0x000fe200078ec0ff */
[----:B------:R-:W-:Y:S01]  /*50f0*/  ULDC UR5, c[0x0][0x244] ;  /* 0x0000910000057ab9 */ /* 0x000fe20000000800 */
[----:B------:R-:W-:Y:S01]  /*5100*/  SHF.R.U32.HI R7, RZ, 0x8, R7 ;  /* 0x00000008ff077819 */ /* 0x000fe20000011607 */
[----:B------:R-:W-:Y:S01]  /*5110*/  ULDC.64 UR8, c[0x0][0x228] ;  /* 0x00008a0000087ab9 */ /* 0x000fe20000000a00 */
[----:B------:R-:W-:Y:S01]  /*5120*/  SHF.R.U32.HI R8, RZ, 0x8, R8 ;  /* 0x00000008ff087819 */ /* 0x000fe20000011608 */
[----:B------:R-:W-:Y:S01]  /*5130*/  ULDC.64 UR6, c[0x0][0x220] ;  /* 0x0000880000067ab9 */ /* 0x000fe20000000a00 */
[----:B------:R-:W-:-:S02]  /*5140*/  F2FP.SATFINITE.E4M3.F32.PACK_AB_MERGE_C R50, R51, R50, RZ ;  /* 0x000000323332723e */ /* 0x000fc400048070ff */
[----:B------:R-:W-:Y:S01]  /*5150*/  PRMT R15, R8, 0x7604, R7 ;  /* 0x00007604080f7816 */ /* 0x000fe20000000007 */
[C---:B------:R-:W-:Y:S01]  /*5160*/  IMAD.SHL.U32 R7, R0.reuse, 0x20, RZ ;  /* 0x0000002000077824 */ /* 0x040fe200078e00ff */
[--C-:B------:R-:W-:Y:S02]  /*5170*/  SHF.R.S32.HI R10, RZ, 0x4, R0.reuse ;  /* 0x00000004ff0a7819 */ /* 0x100fe40000011400 */
[----:B------:R-:W-:Y:S02]  /*5180*/  F2FP.SATFINITE.E4M3.F32.PACK_AB_MERGE_C R67, R67, R66, RZ ;  /* 0x000000424343723e */ /* 0x000fe400048070ff */
[----:B------:R-:W-:Y:S02]  /*5190*/  LOP3.LUT R7, R7, 0x400, RZ, 0xc0, !PT ;  /* 0x0000040007077812 */ /* 0x000fe400078ec0ff */
[----:B------:R-:W-:Y:S02]  /*51a0*/  SHF.R.S32.HI R11, RZ, 0x3, R0 ;  /* 0x00000003ff0b7819 */ /* 0x000fe40000011400 */
[C---:B------:R-:W-:Y:S01]  /*51b0*/  LOP3.LUT R9, R0.reuse, 0x40, RZ, 0xc0, !PT ;  /* 0x0000004000097812 */ /* 0x040fe200078ec0ff */
[----:B------:R-:W-:Y:S01]  /*51c0*/  IMAD R8, R0, 0x8000, R7 ;  /* 0x0000800000087824 */ /* 0x000fe200078e0207 */
[----:B------:R-:W-:-:S02]  /*51d0*/  LOP3.LUT R13, R50, 0xffff, RZ, 0xc0, !PT ;  /* 0x0000ffff320d7812 */ /* 0x000fc400078ec0ff */
[----:B------:R-:W-:Y:S01]  /*51e0*/  SGXT R10, R10, 0x1 ;  /* 0x000000010a0a781a */ /* 0x000fe20000000200 */
[----:B------:R-:W-:Y:S01]  /*51f0*/  IMAD.SHL.U32 R9, R9, 0x4, RZ ;  /* 0x0000000409097824 */ /* 0x000fe200078e00ff */
[----:B------:R-:W-:Y:S02]  /*5200*/  PRMT R50, R67, 0x7604, R50 ;  /* 0x0000760443327816 */ /* 0x000fe40000000032 */
[----:B------:R-:W-:Y:S02]  /*5210*/  SGXT R11, R11, 0x1 ;  /* 0x000000010b0b781a */ /* 0x000fe40000000200 */
[----:B------:R-:W-:Y:S02]  /*5220*/  LOP3.LUT R14, R8, 0xffff, RZ, 0xc0, !PT ;  /* 0x0000ffff080e7812 */ /* 0x000fe400078ec0ff */
[----:B------:R-:W-:Y:S02]  /*5230*/  LOP3.LUT R67, R67, 0xffff, RZ, 0xc0, !PT ;  /* 0x0000ffff43437812 */ /* 0x000fe400078ec0ff */
[----:B------:R-:W-:-:S02]  /*5240*/  SHF.R.U32.HI R7, RZ, 0x8, R13 ;  /* 0x00000008ff077819 */ /* 0x000fc4000001160d */
[----:B------:R-:W-:Y:S02]  /*5250*/  LOP3.LUT R13, R10, 0x404, RZ, 0xc0, !PT ;  /* 0x000004040a0d7812 */ /* 0x000fe400078ec0ff */
[----:B------:R-:W-:Y:S02]  /*5260*/  LOP3.LUT R11, R11, 0x240, RZ, 0xc0, !PT ;  /* 0x000002400b0b7812 */ /* 0x000fe400078ec0ff */
[----:B------:R-:W-:Y:S02]  /*5270*/  SHF.R.U32.HI R10, RZ, 0x9, R14 ;  /* 0x00000009ff0a7819 */ /* 0x000fe4000001160e */
[----:B------:R-:W-:Y:S02]  /*5280*/  F2FP.SATFINITE.E4M3.F32.PACK_AB_MERGE_C R60, R61, R60, RZ ;  /* 0x0000003c3d3c723e */ /* 0x000fe400048070ff */
[----:B------:R-:W-:Y:S02]  /*5290*/  F2FP.SATFINITE.E4M3.F32.PACK_AB_MERGE_C R57, R57, R56, RZ ;  /* 0x000000383939723e */ /* 0x000fe400048070ff */
[----:B------:R-:W-:-:S02]  /*52a0*/  SHF.R.U32.HI R8, RZ, 0x8, R67 ;  /* 0x00000008ff087819 */ /* 0x000fc40000011643 */
[----:B------:R-:W-:Y:S02]  /*52b0*/  F2FP.SATFINITE.E4M3.F32.PACK_AB_MERGE_C R62, R63, R62, RZ ;  /* 0x0000003e3f3e723e */ /* 0x000fe400048070ff */
[----:B------:R-:W-:Y:S02]  /*52c0*/  F2FP.SATFINITE.E4M3.F32.PACK_AB_MERGE_C R59, R59, R58, RZ ;  /* 0x0000003a3b3b723e */ /* 0x000fe400048070ff */
[----:B------:R-:W-:Y:S02]  /*52d0*/  LOP3.LUT R11, R11, 0x38, R6, 0xf8, !PT ;  /* 0x000000380b0b7812 */ /* 0x000fe400078ef806 */
[----:B------:R-:W-:Y:S02]  /*52e0*/  LOP3.LUT R10, R9, 0xffff, R10, 0xf8, !PT ;  /* 0x0000ffff090a7812 */ /* 0x000fe400078ef80a */
[----:B------:R-:W-:Y:S02]  /*52f0*/  PRMT R14, R8, 0x7604, R7 ;  /* 0x00007604080e7816 */ /* 0x000fe40000000007 */
[----:B------:R-:W-:-:S02]  /*5300*/  LOP3.LUT R6, R60, 0xffff, RZ, 0xc0, !PT ;  /* 0x0000ffff3c067812 */ /* 0x000fc400078ec0ff */
[----:B------:R-:W-:Y:S02]  /*5310*/  LOP3.LUT R9, R57, 0xffff, RZ, 0xc0, !PT ;  /* 0x0000ffff39097812 */ /* 0x000fe400078ec0ff */
[----:B------:R-:W-:Y:S02]  /*5320*/  LOP3.LUT R7, R62, 0xffff, RZ, 0xc0, !PT ;  /* 0x0000ffff3e077812 */ /* 0x000fe400078ec0ff */
[----:B------:R-:W-:Y:S02]  /*5330*/  LOP3.LUT R8, R59, 0xffff, RZ, 0xc0, !PT ;  /* 0x0000ffff3b087812 */ /* 0x000fe400078ec0ff */
[----:B------:R-:W-:Y:S02]  /*5340*/  SHF.R.U32.HI R6, RZ, 0x8, R6 ;  /* 0x00000008ff067819 */ /* 0x000fe40000011606 */
[----:B------:R-:W-:Y:S02]  /*5350*/  SHF.R.U32.HI R9, RZ, 0x8, R9 ;  /* 0x00000008ff097819 */ /* 0x000fe40000011609 */
[----:B------:R-:W-:-:S02]  /*5360*/  LOP3.LUT R10, R10, 0x3c, R5, 0xf8, !PT ;  /* 0x0000003c0a0a7812 */ /* 0x000fc400078ef805 */
[----:B------:R-:W-:Y:S02]  /*5370*/  SHF.R.U32.HI R7, RZ, 0x8, R7 ;  /* 0x00000008ff077819 */ /* 0x000fe40000011607 */
[----:B------:R-:W-:Y:S01]  /*5380*/  SHF.R.U32.HI R8, RZ, 0x8, R8 ;  /* 0x00000008ff087819 */ /* 0x000fe20000011608 */
[----:B------:R-:W-:Y:S01]  /*5390*/  STS.U16 [R10+UR4+0x80], R15 ;  /* 0x0000800f0a007988 */ /* 0x000fe20008000404 */
[----:B------:R-:W-:Y:S02]  /*53a0*/  PRMT R65, R65, 0x7604, R48 ;  /* 0x0000760441417816 */ /* 0x000fe40000000030 */
[----:B------:R-:W-:Y:S02]  /*53b0*/  LOP3.LUT R12, R13, 0x80, R12, 0xf8, !PT ;  /* 0x000000800d0c7812 */ /* 0x000fe400078ef80c */
[----:B------:R-:W-:Y:S01]  /*53c0*/  PRMT R9, R9, 0x7604, R6 ;  /* 0x0000760409097816 */ /* 0x000fe20000000006 */
[----:B------:R-:W-:Y:S01]  /*53d0*/  STS.U16 [R10+UR4], R65 ;  /* 0x000000410a007988 */ /* 0x000fe20008000404 */
[----:B------:R-:W-:-:S02]  /*53e0*/  LOP3.LUT R5, R10, 0x40, RZ, 0x3c, !PT ;  /* 0x000000400a057812 */ /* 0x000fc400078e3cff */
[----:B------:R-:W-:Y:S02]  /*53f0*/  PRMT R13, R57, 0x7604, R60 ;  /* 0x00007604390d7816 */ /* 0x000fe4000000003c */
[----:B------:R-:W-:Y:S01]  /*5400*/  PRMT R16, R8, 0x7604, R7 ;  /* 0x0000760408107816 */ /* 0x000fe20000000007 */
[----:B------:R-:W-:Y:S01]  /*5410*/  STS.U16 [R5+UR4+0x200], R50 ;  /* 0x0002003205007988 */ /* 0x000fe20008000404 */
[C---:B------:R-:W-:Y:S02]  /*5420*/  LOP3.LUT R6, R10.reuse, 0x4, RZ, 0x3c, !PT ;  /* 0x000000040a067812 */ /* 0x040fe400078e3cff */
[----:B------:R-:W-:Y:S01]  /*5430*/  PRMT R62, R59, 0x7604, R62 ;  /* 0x000076043b3e7816 */ /* 0x000fe2000000003e */
[----:B------:R0:W-:Y:S01]  /*5440*/  STS.U16 [R5+UR4+0x280], R14 ;  /* 0x0002800e05007988 */ /* 0x0001e20008000404 */
[----:B------:R-:W-:Y:S02]  /*5450*/  LOP3.LUT R7, R10, 0x44, RZ, 0x3c, !PT ;  /* 0x000000440a077812 */ /* 0x000fe400078e3cff */
[----:B------:R-:W-:Y:S01]  /*5460*/  LOP3.LUT R11, R11, 0x40, R0, 0x78, !PT ;  /* 0x000000400b0b7812 */ /* 0x000fe200078e7800 */
[----:B------:R1:W-:Y:S01]  /*5470*/  STS.U16 [R6+UR4+0x400], R13 ;  /* 0x0004000d06007988 */ /* 0x0003e20008000404 */
[C---:B------:R-:W-:Y:S01]  /*5480*/  IMAD R0, R2.reuse, UR5, RZ ;  /* 0x0000000502007c24 */ /* 0x040fe2000f8e02ff */
[----:B------:R-:W-:Y:S01]  /*5490*/  ISETP.GE.AND P0, PT, R2, UR8, PT ;  /* 0x0000000802007c0c */ /* 0x000fe2000bf06270 */
[----:B------:R-:W-:Y:S01]  /*54a0*/  ULDC UR5, c[0x0][0x248] ;  /* 0x0000920000057ab9 */ /* 0x000fe20000000800 */
[----:B------:R-:W-:Y:S01]  /*54b0*/  STS.U16 [R6+UR4+0x480], R9 ;  /* 0x0004800906007988 */ /* 0x000fe20008000404 */
[----:B------:R-:W-:-:S02]  /*54c0*/  LOP3.LUT R8, R12, R11, RZ, 0xfc, !PT ;  /* 0x0000000b0c087212 */ /* 0x000fc400078efcff */
[--C-:B------:R-:W-:Y:S01]  /*54d0*/  LOP3.LUT R2, R4, 0x4, R3.reuse, 0xfe, !PT ;  /* 0x0000000404027812 */ /* 0x100fe200078efe03 */
[----:B------:R-:W-:Y:S01]  /*54e0*/  STS.U16 [R7+UR4+0x600], R62 ;  /* 0x0006003e07007988 */ /* 0x000fe20008000404 */
[----:B------:R-:W-:Y:S02]  /*54f0*/  LOP3.LUT R20, R8, 0x4, RZ, 0x3c, !PT ;  /* 0x0000000408147812 */ /* 0x000fe400078e3cff */
[----:B0-----:R-:W-:Y:S01]  /*5500*/  LOP3.LUT R5, R4, R3, RZ, 0xfc, !PT ;  /* 0x0000000304057212 */ /* 0x001fe200078efcff */
[----:B------:R0:W-:Y:S01]  /*5510*/  STS.U16 [R7+UR4+0x680], R16 ;  /* 0x0006801007007988 */ /* 0x0001e20008000404 */
[----:B------:R-:W-:Y:S01]  /*5520*/  IADD3 R22, P1, R0, UR6, RZ ;  /* 0x0000000600167c10 */ /* 0x000fe2000ff3e0ff */
[----:B------:R-:W-:Y:S01]  /*5530*/  IMAD R19, R2, UR5, RZ ;  /* 0x0000000502137c24 */ /* 0x000fe2000f8e02ff */
[----:B-1----:R-:W-:Y:S01]  /*5540*/  LOP3.LUT R13, R4, 0x38, R3, 0xfe, !PT ;  /* 0x00000038040d7812 */ /* 0x002fe200078efe03 */
[----:B------:R-:W-:Y:S01]  /*5550*/  BAR.SYNC.DEFER_BLOCKING 0x0 ;  /* 0x0000000000007b1d */ /* 0x000fe20000010000 */
[----:B------:R-:W-:-:S02]  /*5560*/  LEA.HI.X.SX32 R24, R0, UR7, 0x1, P1 ;  /* 0x0000000700187c11 */ /* 0x000fc400088f0eff */
[C---:B------:R-:W-:Y:S02]  /*5570*/  ISETP.LT.AND P1, PT, R5.reuse, UR9, !P0 ;  /* 0x0000000905007c0c */ /* 0x040fe4000c721270 */
[C-C-:B------:R-:W-:Y:S01]  /*5580*/  LOP3.LUT R0, R4.reuse, 0x3c, R3.reuse, 0xfe, !PT ;  /* 0x0000003c04007812 */ /* 0x140fe200078efe03 */
[----:B0-----:R-:W-:Y:S01]  /*5590*/  IMAD R7, R5, UR5, RZ ;  /* 0x0000000505077c24 */ /* 0x001fe2000f8e02ff */
[C-C-:B------:R-:W-:Y:S02]  /*55a0*/  LOP3.LUT R11, R4.reuse, 0x34, R3.reuse, 0xfe, !PT ;  /* 0x00000034040b7812 */ /* 0x140fe400078efe03 */
[C-C-:B------:R-:W-:Y:S02]  /*55b0*/  LOP3.LUT R10, R4.reuse, 0x30, R3.reuse, 0xfe, !PT ;  /* 0x00000030040a7812 */ /* 0x140fe400078efe03 */
[C-C-:B------:R-:W-:Y:S02]  /*55c0*/  LOP3.LUT R12, R4.reuse, 0x2c, R3.reuse, 0xfe, !PT ;  /* 0x0000002c040c7812 */ /* 0x140fe400078efe03 */
[----:B------:R-:W-:-:S02]  /*55d0*/  LOP3.LUT R14, R4, 0x28, R3, 0xfe, !PT ;  /* 0x00000028040e7812 */ /* 0x000fc400078efe03 */
[C-C-:B------:R-:W-:Y:S02]  /*55e0*/  LOP3.LUT R15, R4.reuse, 0x24, R3.reuse, 0xfe, !PT ;  /* 0x00000024040f7812 */ /* 0x140fe400078efe03 */
[C-C-:B------:R-:W-:Y:S02]  /*55f0*/  LOP3.LUT R16, R4.reuse, 0x20, R3.reuse, 0xfe, !PT ;  /* 0x0000002004107812 */ /* 0x140fe400078efe03 */
[--C-:B------:R-:W-:Y:S02]  /*5600*/  LOP3.LUT R17, R4, 0x1c, R3.reuse, 0xfe, !PT ;  /* 0x0000001c04117812 */ /* 0x100fe400078efe03 */
[----:B------:R-:W-:Y:S02]  /*5610*/  ISETP.LT.AND P4, PT, R2, UR9, !P0 ;  /* 0x0000000902007c0c */ /* 0x000fe4000c781270 */
[C-C-:B------:R-:W-:Y:S01]  /*5620*/  LOP3.LUT R18, R4.reuse, 0x18, R3.reuse, 0xfe, !PT ;  /* 0x0000001804127812 */ /* 0x140fe200078efe03 */
[----:B------:R-:W0:Y:S01]  /*5630*/  LDS R23, [R8+UR4] ;  /* 0x0000000408177984 */ /* 0x000e220008000800 */
[----:B------:R-:W-:-:S02]  /*5640*/  LOP3.LUT R9, R4, 0x14, R3, 0xfe, !PT ;  /* 0x0000001404097812 */ /* 0x000fc400078efe03 */
[C-C-:B------:R-:W-:Y:S01]  /*5650*/  LOP3.LUT R5, R4.reuse, 0x10, R3.reuse, 0xfe, !PT ;  /* 0x0000001004057812 */ /* 0x140fe200078efe03 */
[----:B------:R-:W1:Y:S01]  /*5660*/  LDS R26, [R20+UR4] ;  /* 0x00000004141a7984 */ /* 0x000e620008000800 */
[-C--:B------:R-:W-:Y:S02]  /*5670*/  IADD3 R2, P3, R19, R22.reuse, RZ ;  /* 0x0000001613027210 */ /* 0x080fe40007f7e0ff */
[----:B------:R-:W-:Y:S01]  /*5680*/  IADD3 R6, P2, R7, R22, RZ ;  /* 0x0000001607067210 */ /* 0x000fe20007f5e0ff */
[----:B------:R2:W3:Y:S01]  /*5690*/  LDS R25, [R8+UR4+0x100] ;  /* 0x0001000408197984 */ /* 0x0004e20008000800 */
[----:B------:R-:W-:Y:S02]  /*56a0*/  IMAD R21, R5, UR5, RZ ;  /* 0x0000000505157c24 */ /* 0x000fe4000f8e02ff */
[----:B------:R-:W-:Y:S01]  /*56b0*/  LEA.HI.X.SX32 R7, R7, R24, 0x1, P2 ;  /* 0x0000001807077211 */ /* 0x000fe200010f0eff */
[----:B------:R4:W5:Y:S01]  /*56c0*/  LDS R27, [R20+UR4+0x100] ;  /* 0x00010004141b7984 */ /* 0x0009620008000800 */
[----:B--2---:R-:W-:-:S02]  /*56d0*/  LOP3.LUT R8, R4, 0xc, R3, 0xfe, !PT ;  /* 0x0000000c04087812 */ /* 0x004fc400078efe03 */
[----:B------:R-:W-:Y:S02]  /*56e0*/  LOP3.LUT R4, R4, 0x8, R3, 0xfe, !PT ;  /* 0x0000000804047812 */ /* 0x000fe400078efe03 */
[----:B------:R-:W-:Y:S01]  /*56f0*/  LEA.HI.X.SX32 R3, R19, R24, 0x1, P3 ;  /* 0x0000001813037211 */ /* 0x000fe200018f0eff */
[----:B----4-:R-:W-:Y:S01]  /*5700*/  IMAD R20, R8, UR5, RZ ;  /* 0x0000000508147c24 */ /* 0x010fe2000f8e02ff */
[C---:B------:R-:W-:Y:S01]  /*5710*/  ISETP.LT.AND P2, PT, R4.reuse, UR9, !P0 ;  /* 0x0000000904007c0c */ /* 0x040fe2000c741270 */
[----:B------:R-:W-:Y:S01]  /*5720*/  IMAD R19, R4, UR5, RZ ;  /* 0x0000000504137c24 */ /* 0x000fe2000f8e02ff */
[----:B------:R-:W-:-:S04]  /*5730*/  ISETP.LT.AND P3, PT, R5, UR9, !P0 ;  /* 0x0000000905007c0c */ /* 0x000fc8000c761270 */
[----:B------:R-:W-:-:S04]  /*5740*/  IADD3 R4, P6, R19, R22, RZ ;  /* 0x0000001613047210 */ /* 0x000fc80007fde0ff */
[----:B------:R-:W-:Y:S02]  /*5750*/  LEA.HI.X.SX32 R5, R19, R24, 0x1, P6 ;  /* 0x0000001813057211 */ /* 0x000fe400030f0eff */
[C---:B0-----:R-:W-:Y:S02]  /*5760*/  PRMT R29, R23.reuse, 0x7770, RZ ;  /* 0x00007770171d7816 */ /* 0x041fe400000000ff */
[----:B------:R-:W-:Y:S02]  /*5770*/  PRMT R19, R23, 0x7772, RZ ;  /* 0x0000777217137816 */ /* 0x000fe400000000ff */
[----:B-1----:R-:W-:Y:S01]  /*5780*/  PRMT R31, R26, 0x7770, RZ ;  /* 0x000077701a1f7816 */ /* 0x002fe200000000ff */
[----:B------:R0:W-:Y:S01]  /*5790*/  @P1 STG.E.U8 desc[UR30][R6.64], R29 ;  /* 0x0000001d06001986 */ /* 0x0001e2000c10111e */
[----:B------:R-:W-:-:S03]  /*57a0*/  ISETP.LT.AND P1, PT, R9, UR9, !P0 ;  /* 0x0000000909007c0c */ /* 0x000fc6000c721270 */
[----:B------:R1:W-:Y:S01]  /*57b0*/  @P4 STG.E.U8 desc[UR30][R2.64], R31 ;  /* 0x0000001f02004986 */ /* 0x0003e2000c10111e */
[----:B------:R-:W-:Y:S02]  /*57c0*/  ISETP.LT.AND P4, PT, R8, UR9, !P0 ;  /* 0x0000000908007c0c */ /* 0x000fe4000c781270 */
[C---:B------:R-:W-:Y:S01]  /*57d0*/  IADD3 R8, P5, R20.reuse, R22, RZ ;  /* 0x0000001614087210 */ /* 0x040fe20007fbe0ff */
[----:B------:R2:W-:Y:S01]  /*57e0*/  @P2 STG.E.U8 desc[UR30][R4.64], R19 ;  /* 0x0000001304002986 */ /* 0x0005e2000c10111e */
[----:B0-----:R-:W-:Y:S02]  /*57f0*/  IMAD R7, R9, UR5, RZ ;  /* 0x0000000509077c24 */ /* 0x001fe4000f8e02ff */
[----:B------:R-:W-:Y:S02]  /*5800*/  LEA.HI.X.SX32 R9, R20, R24, 0x1, P5 ;  /* 0x0000001814097211 */ /* 0x000fe400028f0eff */
[----:B------:R-:W-:Y:S02]  /*5810*/  PRMT R29, R26, 0x7772, RZ ;  /* 0x000077721a1d7816 */ /* 0x000fe400000000ff */
[----:B------:R-:W-:-:S02]  /*5820*/  IADD3 R6, P2, R7, R22, RZ ;  /* 0x0000001607067210 */ /* 0x000fc40007f5e0ff */
[----:B-1----:R-:W-:Y:S01]  /*5830*/  IADD3 R2, P6, R21, R22, RZ ;  /* 0x0000001615027210 */ /* 0x002fe20007fde0ff */
[----:B------:R0:W-:Y:S01]  /*5840*/  @P4 STG.E.U8 desc[UR30][R8.64], R29 ;  /* 0x0000001d08004986 */ /* 0x0001e2000c10111e */
[-C--:B------:R-:W-:Y:S02]  /*5850*/  LEA.HI.X.SX32 R7, R7, R24.reuse, 0x1, P2 ;  /* 0x0000001807077211 */ /* 0x080fe400010f0eff */
[----:B------:R-:W-:Y:S02]  /*5860*/  LEA.HI.X.SX32 R3, R21, R24, 0x1, P6 ;  /* 0x0000001815037211 */ /* 0x000fe400030f0eff */
[C---:B------:R-:W-:Y:S01]  /*5870*/  ISETP.LT.AND P2, PT, R18.reuse, UR9, !P0 ;  /* 0x0000000912007c0c */ /* 0x040fe2000c741270 */
[----:B------:R-:W-:Y:S01]  /*5880*/  IMAD R18, R18, UR5, RZ ;  /* 0x0000000512127c24 */ /* 0x000fe2000f8e02ff */
[----:B---3--:R-:W-:Y:S02]  /*5890*/  PRMT R21, R25, 0x7770, RZ ;  /* 0x0000777019157816 */ /* 0x008fe400000000ff */
[----:B-----5:R-:W-:-:S02]  /*58a0*/  PRMT R31, R27, 0x7770, RZ ;  /* 0x000077701b1f7816 */ /* 0x020fc400000000ff */
[----:B--2---:R-:W-:Y:S01]  /*58b0*/  IADD3 R4, P5, R18, R22, RZ ;  /* 0x0000001612047210 */ /* 0x004fe20007fbe0ff */
[----:B------:R1:W-:Y:S01]  /*58c0*/  @P3 STG.E.U8 desc[UR30][R2.64], R21 ;  /* 0x0000001502003986 */ /* 0x0003e2000c10111e */
[C---:B------:R-:W-:Y:S01]  /*58d0*/  ISETP.LT.AND P3, PT, R16.reuse, UR9, !P0 ;  /* 0x0000000910007c0c */ /* 0x040fe2000c761270 */
[----:B------:R-:W-:Y:S01]  /*58e0*/  IMAD R16, R16, UR5, RZ ;  /* 0x0000000510107c24 */ /* 0x000fe2000f8e02ff */
[----:B------:R-:W-:Y:S01]  /*58f0*/  ISETP.LT.AND P4, PT, R15, UR9, !P0 ;  /* 0x000000090f007c0c */ /* 0x000fe2000c781270 */
[----:B------:R2:W-:Y:S01]  /*5900*/  @P1 STG.E.U8 desc[UR30][R6.64], R31 ;  /* 0x0000001f06001986 */ /* 0x0005e2000c10111e */
[C---:B------:R-:W-:Y:S01]  /*5910*/  ISETP.LT.AND P1, PT, R17.reuse, UR9, !P0 ;  /* 0x0000000911007c0c */ /* 0x040fe2000c721270 */
[----:B------:R-:W-:Y:S01]  /*5920*/  IMAD R17, R17, UR5, RZ ;  /* 0x0000000511117c24 */ /* 0x000fe2000f8e02ff */
[----:B------:R-:W-:Y:S01]  /*5930*/  LEA.HI.X.SX32 R5, R18, R24, 0x1, P5 ;  /* 0x0000001812057211 */ /* 0x000fe200028f0eff */
[----:B------:R-:W-:Y:S01]  /*5940*/  IMAD R15, R15, UR5, RZ ;  /* 0x000000050f0f7c24 */ /* 0x000fe2000f8e02ff */
[----:B------:R-:W-:Y:S01]  /*5950*/  PRMT R19, R25, 0x7772, RZ ;  /* 0x0000777219137816 */ /* 0x000fe200000000ff */
[----:B------:R-:W-:Y:S01]  /*5960*/  IMAD R18, R0, UR5, RZ ;  /* 0x0000000500127c24 */ /* 0x000fe2000f8e02ff */
[----:B0-----:R-:W-:-:S02]  /*5970*/  PRMT R29, R23, 0x7771, RZ ;  /* 0x00007771171d7816 */ /* 0x001fc400000000ff */
[-C--:B-1----:R-:W-:Y:S01]  /*5980*/  IADD3 R2, P6, R17, R22.reuse, RZ ;  /* 0x0000001611027210 */ /* 0x082fe20007fde0ff */
[----:B------:R-:W-:Y:S01]  /*5990*/  @P2 STG.E.U8 desc[UR30][R4.64], R19 ;  /* 0x0000001304002986 */ /* 0x000fe2000c10111e */
[-C--:B------:R-:W-:Y:S02]  /*59a0*/  IADD3 R8, P2, R15, R22.reuse, RZ ;  /* 0x000000160f087210 */ /* 0x080fe40007f5e0ff */
[C---:B--2---:R-:W-:Y:S02]  /*59b0*/  IADD3 R6, P5, R16.reuse, R22, RZ ;  /* 0x0000001610067210 */ /* 0x044fe40007fbe0ff */
[-C--:B------:R-:W-:Y:S01]  /*59c0*/  LEA.HI.X.SX32 R3, R17, R24.reuse, 0x1, P6 ;  /* 0x0000001811037211 */ /* 0x080fe200030f0eff */
[----:B------:R-:W-:Y:S01]  /*59d0*/  IMAD R17, R13, UR5, RZ ;  /* 0x000000050d117c24 */ /* 0x000fe2000f8e02ff */
[----:B------:R-:W-:Y:S02]  /*59e0*/  PRMT R21, R27, 0x7772, RZ ;  /* 0x000077721b157816 */ /* 0x000fe400000000ff */
[-C--:B------:R-:W-:Y:S01]  /*59f0*/  LEA.HI.X.SX32 R7, R16, R24.reuse, 0x1, P5 ;  /* 0x0000001810077211 */ /* 0x080fe200028f0eff */
[----:B------:R-:W-:Y:S01]  /*5a00*/  IMAD R16, R11, UR5, RZ ;  /* 0x000000050b107c24 */ /* 0x000fe2000f8e02ff */
[----:B------:R-:W-:Y:S01]  /*5a10*/  LEA.HI.X.SX32 R9, R15, R24, 0x1, P2 ;  /* 0x000000180f097211 */ /* 0x000fe200010f0eff */
[----:B------:R0:W-:Y:S01]  /*5a20*/  @P1 STG.E.U8 desc[UR30][R2.64], R21 ;  /* 0x0000001502001986 */ /* 0x0001e2000c10111e */
[----:B------:R-:W-:Y:S01]  /*5a30*/  PRMT R31, R26, 0x7771, RZ ;  /* 0x000077711a1f7816 */ /* 0x000fe200000000ff */
[----:B------:R-:W-:Y:S01]  /*5a40*/  IMAD R15, R10, UR5, RZ ;  /* 0x000000050a0f7c24 */ /* 0x000fe2000f8e02ff */
[C---:B------:R-:W-:Y:S01]  /*5a50*/  ISETP.LT.AND P5, PT, R14.reuse, UR9, !P0 ;  /* 0x000000090e007c0c */ /* 0x040fe2000c7a1270 */
[----:B------:R1:W-:Y:S01]  /*5a60*/  @P3 STG.E.U8 desc[UR30][R6.64], R29 ;  /* 0x0000001d06003986 */ /* 0x0003e2000c10111e */
[----:B------:R-:W-:Y:S01]  /*5a70*/  IMAD R14, R14, UR5, RZ ;  /* 0x000000050e0e7c24 */ /* 0x000fe2000f8e02ff */
[----:B------:R-:W-:-:S02]  /*5a80*/  ISETP.LT.AND P3, PT, R10, UR9, !P0 ;  /* 0x000000090a007c0c */ /* 0x000fc4000c761270 */
[----:B------:R2:W-:Y:S01]  /*5a90*/  @P4 STG.E.U8 desc[UR30][R8.64], R31 ;  /* 0x0000001f08004986 */ /* 0x0005e2000c10111e */
[C---:B------:R-:W-:Y:S01]  /*5aa0*/  ISETP.LT.AND P4, PT, R12.reuse, UR9, !P0 ;  /* 0x000000090c007c0c */ /* 0x040fe2000c781270 */
[----:B------:R-:W-:Y:S01]  /*5ab0*/  IMAD R12, R12, UR5, RZ ;  /* 0x000000050c0c7c24 */ /* 0x000fe2000f8e02ff */
[----:B------:R-:W-:Y:S02]  /*5ac0*/  PRMT R23, R23, 0x7773, RZ ;  /* 0x0000777317177816 */ /* 0x000fe400000000ff */
[-C--:B0-----:R-:W-:Y:S02]  /*5ad0*/  IADD3 R2, P6, R14, R22.reuse, RZ ;  /* 0x000000160e027210 */ /* 0x081fe40007fde0ff */
[CC--:B------:R-:W-:Y:S02]  /*5ae0*/  IADD3 R4, P1, R12.reuse, R22.reuse, RZ ;  /* 0x000000160c047210 */ /* 0x0c0fe40007f3e0ff */
[----:B-1----:R-:W-:Y:S02]  /*5af0*/  IADD3 R6, P2, R15, R22, RZ ;  /* 0x000000160f067210 */ /* 0x002fe40007f5e0ff */
[----:B------:R-:W-:-:S02]  /*5b00*/  LEA.HI.X.SX32 R5, R12, R24, 0x1, P1 ;  /* 0x000000180c057211 */ /* 0x000fc400008f0eff */
[----:B------:R-:W-:Y:S02]  /*5b10*/  IADD3 R10, P1, R17, R22, RZ ;  /* 0x00000016110a7210 */ /* 0x000fe40007f3e0ff */
[-C--:B------:R-:W-:Y:S02]  /*5b20*/  LEA.HI.X.SX32 R7, R15, R24.reuse, 0x1, P2 ;  /* 0x000000180f077211 */ /* 0x080fe400010f0eff */
[----:B------:R-:W-:Y:S02]  /*5b30*/  ISETP.LT.AND P2, PT, R11, UR9, !P0 ;  /* 0x000000090b007c0c */ /* 0x000fe4000c741270 */
[----:B------:R-:W-:Y:S02]  /*5b40*/  LEA.HI.X.SX32 R11, R17, R24, 0x1, P1 ;  /* 0x00000018110b7211 */ /* 0x000fe400008f0eff */
[----:B------:R-:W-:Y:S02]  /*5b50*/  ISETP.LT.AND P1, PT, R13, UR9, !P0 ;  /* 0x000000090d007c0c */ /* 0x000fe4000c721270 */
[----:B------:R-:W-:-:S02]  /*5b60*/  ISETP.LT.AND P0, PT, R0, UR9, !P0 ;  /* 0x0000000900007c0c */ /* 0x000fc4000c701270 */
[----:B------:R-:W-:Y:S02]  /*5b70*/  LEA.HI.X.SX32 R3, R14, R24, 0x1, P6 ;  /* 0x000000180e037211 */ /* 0x000fe400030f0eff */
[----:B--2---:R-:W-:Y:S02]  /*5b80*/  IADD3 R8, P6, R16, R22, RZ ;  /* 0x0000001610087210 */ /* 0x004fe40007fde0ff */
[----:B------:R-:W-:Y:S01]  /*5b90*/  PRMT R15, R26, 0x7773, RZ ;  /* 0x000077731a0f7816 */ /* 0x000fe200000000ff */
[----:B------:R0:W-:Y:S01]  /*5ba0*/  @P5 STG.E.U8 desc[UR30][R2.64], R23 ;  /* 0x0000001702005986 */ /* 0x0001e2000c10111e */
[----:B------:R-:W-:Y:S02]  /*5bb0*/  PRMT R17, R25, 0x7771, RZ ;  /* 0x0000777119117816 */ /* 0x000fe400000000ff */
[----:B------:R-:W-:Y:S01]  /*5bc0*/  LEA.HI.X.SX32 R9, R16, R24, 0x1, P6 ;  /* 0x0000001810097211 */ /* 0x000fe200030f0eff */
[----:B------:R0:W-:Y:S01]  /*5bd0*/  @P4 STG.E.U8 desc[UR30][R4.64], R15 ;  /* 0x0000000f04004986 */ /* 0x0001e2000c10111e */
[----:B------:R-:W-:-:S02]  /*5be0*/  PRMT R19, R27, 0x7771, RZ ;  /* 0x000077711b137816 */ /* 0x000fc400000000ff */
[----:B------:R-:W-:Y:S01]  /*5bf0*/  PRMT R25, R25, 0x7773, RZ ;  /* 0x0000777319197816 */ /* 0x000fe200000000ff */
[----:B------:R0:W-:Y:S01]  /*5c00*/  @P3 STG.E.U8 desc[UR30][R6.64], R17 ;  /* 0x0000001106003986 */ /* 0x0001e2000c10111e */
[C---:B------:R-:W-:Y:S02]  /*5c10*/  IADD3 R12, P6, R18.reuse, R22, RZ ;  /* 0x00000016120c7210 */ /* 0x040fe40007fde0ff */
[----:B------:R-:W-:Y:S01]  /*5c20*/  PRMT R27, R27, 0x7773, RZ ;  /* 0x000077731b1b7816 */ /* 0x000fe200000000ff */
[----:B------:R0:W-:Y:S01]  /*5c30*/  @P2 STG.E.U8 desc[UR30][R8.64], R19 ;  /* 0x0000001308002986 */ /* 0x0001e2000c10111e */
[----:B------:R-:W-:-:S03]  /*5c40*/  LEA.HI.X.SX32 R13, R18, R24, 0x1, P6 ;  /* 0x00000018120d7211 */ /* 0x000fc600030f0eff */
[----:B------:R0:W-:Y:S01]  /*5c50*/  @P1 STG.E.U8 desc[UR30][R10.64], R25 ;  /* 0x000000190a001986 */ /* 0x0001e2000c10111e */
[----:B------:R-:W-:Y:S05]  /*5c60*/  @!P0 EXIT ;  /* 0x000000000000894d */ /* 0x000fea0003800000 */
[----:B------:R-:W-:Y:S01]  /*5c70*/  STG.E.U8 desc[UR30][R12.64], R27 ;  /* 0x0000001b0c007986 */ /* 0x000fe2000c10111e */
[----:B------:R-:W-:Y:S05]  /*5c80*/  EXIT ;  /* 0x000000000000794d */ /* 0x000fea0003800000 */
.L_x_3:
[----:B------:R-:W-:-:S00]  /*5c90*/  BRA `(.L_x_3) ;  /* 0xfffffffc00fc7947 */ /* 0x000fc0000383ffff */
[----:B------:R-:W-:-:S00]  /*5ca0*/  NOP ;  /* 0x0000000000007918 */ /* 0x000fc00000000000 */
        /* <DEDUP_REMOVED lines=13> */
.L_x_4:


//--------------------- .nv.shared.matmul_kernel  --------------------------
	.section	.nv.shared.matmul_kernel,"aw",@nobits
	.sectionflags	@""
	.align	16
	.zero		1024


//--------------------- .nv.shared.reserved.0     --------------------------
	.section	.nv.shared.reserved.0,"aw",@nobits
	.weak		__nv_reservedSMEM_offset_0_alias
	.size		__nv_reservedSMEM_offset_0_alias, 0, 0
	.other		__nv_reservedSMEM_offset_0_alias,@"STO_CUDA_RESERVED_SHARED STV_DEFAULT"
__nv_reservedSMEM_offset_0_alias:
	.zero		0


//--------------------- .nv.constant0.matmul_kernel --------------------------
	.section	.nv.constant0.matmul_kernel,"a",@progbits
	.sectionflags	@""
	.align	4
.nv.constant0.matmul_kernel:
	.zero		608


//--------------------- SYMBOLS --------------------------

	.type		.nv.reservedSmem.offset0,@object
	.size		.nv.reservedSmem.offset0,0x4
